//
// Generated by NVIDIA NVVM Compiler
//
// Compiler Build ID: CL-36424714
// Cuda compilation tools, release 13.0, V13.0.88
// Based on NVVM 20.0.0
//

.version 9.0
.target sm_100
.address_size 64

	// .globl	_Z8setSpeedPcd
.global .align 1 .b8 _ZN30_INTERNAL_a4418a33_4_k_cu_head4cuda3std3__45__cpo5beginE[1];
.global .align 1 .b8 _ZN30_INTERNAL_a4418a33_4_k_cu_head4cuda3std3__45__cpo3endE[1];
.global .align 1 .b8 _ZN30_INTERNAL_a4418a33_4_k_cu_head4cuda3std3__45__cpo6cbeginE[1];
.global .align 1 .b8 _ZN30_INTERNAL_a4418a33_4_k_cu_head4cuda3std3__45__cpo4cendE[1];
.global .align 1 .b8 _ZN30_INTERNAL_a4418a33_4_k_cu_head4cuda3std3__45__cpo6rbeginE[1];
.global .align 1 .b8 _ZN30_INTERNAL_a4418a33_4_k_cu_head4cuda3std3__45__cpo4rendE[1];
.global .align 1 .b8 _ZN30_INTERNAL_a4418a33_4_k_cu_head4cuda3std3__45__cpo7crbeginE[1];
.global .align 1 .b8 _ZN30_INTERNAL_a4418a33_4_k_cu_head4cuda3std3__45__cpo5crendE[1];
.global .align 1 .b8 _ZN30_INTERNAL_a4418a33_4_k_cu_head4cuda3std3__432_GLOBAL__N__a4418a33_4_k_cu_head6ignoreE[1];
.global .align 1 .b8 _ZN30_INTERNAL_a4418a33_4_k_cu_head4cuda3std3__419piecewise_constructE[1];
.global .align 1 .b8 _ZN30_INTERNAL_a4418a33_4_k_cu_head4cuda3std3__48in_placeE[1];
.global .align 1 .b8 _ZN30_INTERNAL_a4418a33_4_k_cu_head4cuda3std3__420unreachable_sentinelE[1];
.global .align 1 .b8 _ZN30_INTERNAL_a4418a33_4_k_cu_head4cuda3std3__47nulloptE[1];
.global .align 1 .b8 _ZN30_INTERNAL_a4418a33_4_k_cu_head4cuda3std3__48unexpectE[1];
.global .align 1 .b8 _ZN30_INTERNAL_a4418a33_4_k_cu_head4cuda3std6ranges3__45__cpo4swapE[1];
.global .align 1 .b8 _ZN30_INTERNAL_a4418a33_4_k_cu_head4cuda3std6ranges3__45__cpo9iter_moveE[1];
.global .align 1 .b8 _ZN30_INTERNAL_a4418a33_4_k_cu_head4cuda3std6ranges3__45__cpo5beginE[1];
.global .align 1 .b8 _ZN30_INTERNAL_a4418a33_4_k_cu_head4cuda3std6ranges3__45__cpo3endE[1];
.global .align 1 .b8 _ZN30_INTERNAL_a4418a33_4_k_cu_head4cuda3std6ranges3__45__cpo6cbeginE[1];
.global .align 1 .b8 _ZN30_INTERNAL_a4418a33_4_k_cu_head4cuda3std6ranges3__45__cpo4cendE[1];
.global .align 1 .b8 _ZN30_INTERNAL_a4418a33_4_k_cu_head4cuda3std6ranges3__45__cpo7advanceE[1];
.global .align 1 .b8 _ZN30_INTERNAL_a4418a33_4_k_cu_head4cuda3std6ranges3__45__cpo9iter_swapE[1];
.global .align 1 .b8 _ZN30_INTERNAL_a4418a33_4_k_cu_head4cuda3std6ranges3__45__cpo4nextE[1];
.global .align 1 .b8 _ZN30_INTERNAL_a4418a33_4_k_cu_head4cuda3std6ranges3__45__cpo4prevE[1];
.global .align 1 .b8 _ZN30_INTERNAL_a4418a33_4_k_cu_head4cuda3std6ranges3__45__cpo4dataE[1];
.global .align 1 .b8 _ZN30_INTERNAL_a4418a33_4_k_cu_head4cuda3std6ranges3__45__cpo5cdataE[1];
.global .align 1 .b8 _ZN30_INTERNAL_a4418a33_4_k_cu_head4cuda3std6ranges3__45__cpo4sizeE[1];
.global .align 1 .b8 _ZN30_INTERNAL_a4418a33_4_k_cu_head4cuda3std6ranges3__45__cpo5ssizeE[1];
.global .align 1 .b8 _ZN30_INTERNAL_a4418a33_4_k_cu_head4cuda3std6ranges3__45__cpo8distanceE[1];
.global .align 1 .b8 _ZN30_INTERNAL_a4418a33_4_k_cu_head6thrust24THRUST_300001_SM_1000_NS8cuda_cub3parE[1];
.global .align 1 .b8 _ZN30_INTERNAL_a4418a33_4_k_cu_head6thrust24THRUST_300001_SM_1000_NS8cuda_cub10par_nosyncE[1];
.global .align 1 .b8 _ZN30_INTERNAL_a4418a33_4_k_cu_head6thrust24THRUST_300001_SM_1000_NS6system6detail10sequential3seqE[1];
.global .align 1 .b8 _ZN30_INTERNAL_a4418a33_4_k_cu_head6thrust24THRUST_300001_SM_1000_NS12placeholders2_1E[1];
.global .align 1 .b8 _ZN30_INTERNAL_a4418a33_4_k_cu_head6thrust24THRUST_300001_SM_1000_NS12placeholders2_2E[1];
.global .align 1 .b8 _ZN30_INTERNAL_a4418a33_4_k_cu_head6thrust24THRUST_300001_SM_1000_NS12placeholders2_3E[1];
.global .align 1 .b8 _ZN30_INTERNAL_a4418a33_4_k_cu_head6thrust24THRUST_300001_SM_1000_NS12placeholders2_4E[1];
.global .align 1 .b8 _ZN30_INTERNAL_a4418a33_4_k_cu_head6thrust24THRUST_300001_SM_1000_NS12placeholders2_5E[1];
.global .align 1 .b8 _ZN30_INTERNAL_a4418a33_4_k_cu_head6thrust24THRUST_300001_SM_1000_NS12placeholders2_6E[1];
.global .align 1 .b8 _ZN30_INTERNAL_a4418a33_4_k_cu_head6thrust24THRUST_300001_SM_1000_NS12placeholders2_7E[1];
.global .align 1 .b8 _ZN30_INTERNAL_a4418a33_4_k_cu_head6thrust24THRUST_300001_SM_1000_NS12placeholders2_8E[1];
.global .align 1 .b8 _ZN30_INTERNAL_a4418a33_4_k_cu_head6thrust24THRUST_300001_SM_1000_NS12placeholders2_9E[1];
.global .align 1 .b8 _ZN30_INTERNAL_a4418a33_4_k_cu_head6thrust24THRUST_300001_SM_1000_NS12placeholders3_10E[1];
.global .align 1 .b8 _ZN30_INTERNAL_a4418a33_4_k_cu_head6thrust24THRUST_300001_SM_1000_NS3seqE[1];

.visible .entry _Z8setSpeedPcd(
	.param .u64 .ptr .align 1 _Z8setSpeedPcd_param_0,
	.param .f64 _Z8setSpeedPcd_param_1
)
{
	.reg .pred 	%p<9>;
	.reg .b16 	%rs<30>;
	.reg .b32 	%r<44>;
	.reg .b64 	%rd<13>;
	.reg .b64 	%fd<37>;

	ld.param.u64 	%rd2, [_Z8setSpeedPcd_param_0];
	ld.param.f64 	%fd12, [_Z8setSpeedPcd_param_1];
	cvta.to.global.u64 	%rd1, %rd2;
	mov.u32 	%r6, %tid.x;
	mov.u32 	%r7, %ntid.x;
	mov.u32 	%r8, %ctaid.x;
	mad.lo.s32 	%r1, %r7, %r8, %r6;
	fma.rn.f64 	%fd13, %fd12, 0dBFE0000000000000, 0dBFE7CBEE4AD36551;
	div.rn.f64 	%fd14, %fd12, 0dC004000000000000;
	add.f64 	%fd15, %fd14, 0d3FC0DFABB917CA3A;
	div.rn.f64 	%fd16, %fd12, 0d4093FC0000000000;
	mul.hi.s32 	%r9, %r1, 1717986919;
	shr.u32 	%r10, %r9, 31;
	shr.s32 	%r11, %r9, 9;
	add.s32 	%r12, %r11, %r10;
	cvt.rn.f64.s32 	%fd17, %r12;
	fma.rn.f64 	%fd1, %fd16, %fd17, %fd15;
	mul.lo.s32 	%r13, %r12, 1280;
	sub.s32 	%r14, %r1, %r13;
	cvt.rn.f64.s32 	%fd18, %r14;
	fma.rn.f64 	%fd2, %fd16, %fd18, %fd13;
	add.f64 	%fd19, %fd2, 0dBFD0000000000000;
	mul.f64 	%fd3, %fd1, %fd1;
	fma.rn.f64 	%fd20, %fd19, %fd19, %fd3;
	sqrt.rn.f64 	%fd21, %fd20;
	add.f64 	%fd22, %fd21, %fd21;
	mul.f64 	%fd23, %fd21, %fd22;
	sub.f64 	%fd24, %fd21, %fd23;
	add.f64 	%fd25, %fd24, 0d3FD0000000000000;
	setp.lt.f64 	%p1, %fd2, %fd25;
	@%p1 bra 	$L__BB0_12;
	add.f64 	%fd26, %fd2, 0d3FF0000000000000;
	fma.rn.f64 	%fd27, %fd26, %fd26, %fd3;
	setp.lt.f64 	%p2, %fd27, 0d3FB0000000000000;
	@%p2 bra 	$L__BB0_12;
	mov.f64 	%fd33, 0d0000000000000000;
	mov.b32 	%r43, 0;
	mov.f64 	%fd34, %fd33;
	mov.f64 	%fd35, %fd33;
	mov.f64 	%fd36, %fd33;
$L__BB0_3:
	mov.u32 	%r2, %r43;
	sub.f64 	%fd29, %fd34, %fd33;
	add.f64 	%fd8, %fd2, %fd29;
	add.f64 	%fd30, %fd36, %fd36;
	fma.rn.f64 	%fd35, %fd30, %fd35, %fd1;
	mul.f64 	%fd34, %fd8, %fd8;
	mul.f64 	%fd33, %fd35, %fd35;
	add.s32 	%r43, %r2, 1;
	setp.lt.u32 	%p3, %r2, 23999;
	add.f64 	%fd31, %fd34, %fd33;
	setp.leu.f64 	%p4, %fd31, 0d4010000000000000;
	and.pred  	%p5, %p3, %p4;
	mov.f64 	%fd36, %fd8;
	@%p5 bra 	$L__BB0_3;
	setp.ne.s32 	%p6, %r43, 24000;
	@%p6 bra 	$L__BB0_6;
	mul.lo.s32 	%r41, %r1, 3;
	cvt.s64.s32 	%rd9, %r41;
	add.s64 	%rd10, %rd1, %rd9;
	mov.b16 	%rs28, 0;
	st.global.u8 	[%rd10], %rs28;
	st.global.u8 	[%rd10+1], %rs28;
	st.global.u8 	[%rd10+2], %rs28;
	bra.uni 	$L__BB0_11;
$L__BB0_6:
	cvt.u16.u32 	%rs1, %r2;
	add.s16 	%rs2, %rs1, 3201;
	shr.u16 	%rs3, %rs2, 1;
	mul.hi.u16 	%rs4, %rs3, -31947;
	shr.u16 	%rs5, %rs4, 9;
	mul.lo.s16 	%rs6, %rs5, 1998;
	sub.s16 	%rs7, %rs2, %rs6;
	cvt.u32.u16 	%r4, %rs7;
	setp.gt.u16 	%p7, %rs7, 665;
	@%p7 bra 	$L__BB0_8;
	mul.lo.s32 	%r34, %r4, 139;
	mul.hi.u32 	%r35, %r34, 6448900;
	cvt.u16.u32 	%rs24, %r35;
	add.s16 	%rs25, %rs24, 116;
	mul.lo.s32 	%r36, %r1, 3;
	cvt.s64.s32 	%rd7, %r36;
	add.s64 	%rd8, %rd1, %rd7;
	st.global.u8 	[%rd8], %rs25;
	mul.lo.s32 	%r37, %r4, 244;
	mul.hi.u32 	%r38, %r37, 6448900;
	cvt.u16.u32 	%rs26, %r38;
	add.s16 	%rs27, %rs26, 11;
	st.global.u8 	[%rd8+1], %rs27;
	mul.lo.s32 	%r39, %r4, 237;
	mul.hi.u32 	%r40, %r39, 6448900;
	st.global.u8 	[%rd8+2], %r40;
	bra.uni 	$L__BB0_11;
$L__BB0_8:
	add.s32 	%r5, %r4, -666;
	setp.gt.u32 	%p8, %r5, 665;
	@%p8 bra 	$L__BB0_10;
	mul.lo.s32 	%r27, %r5, 253;
	shr.u32 	%r28, %r27, 1;
	mul.hi.u32 	%r29, %r28, -993130575;
	cvt.u16.u32 	%rs17, %r29;
	shr.u16 	%rs18, %rs17, 8;
	not.b16 	%rs19, %rs18;
	mul.lo.s32 	%r30, %r1, 3;
	cvt.s64.s32 	%rd5, %r30;
	add.s64 	%rd6, %rd1, %rd5;
	st.global.u8 	[%rd6], %rs19;
	mul.lo.s32 	%r31, %r5, 123;
	shr.u32 	%r32, %r31, 1;
	mul.hi.u32 	%r33, %r32, -993130575;
	cvt.u16.u32 	%rs20, %r33;
	shr.u16 	%rs21, %rs20, 8;
	not.b16 	%rs22, %rs21;
	st.global.u8 	[%rd6+1], %rs22;
	mov.b16 	%rs23, 238;
	st.global.u8 	[%rd6+2], %rs23;
	bra.uni 	$L__BB0_11;
$L__BB0_10:
	add.s32 	%r16, %r4, -1332;
	mul.lo.s32 	%r17, %r16, 114;
	shr.u32 	%r18, %r17, 1;
	mul.hi.u32 	%r19, %r18, -993130575;
	cvt.u16.u32 	%rs8, %r19;
	shr.u16 	%rs9, %rs8, 8;
	add.s16 	%rs10, %rs9, 2;
	mul.lo.s32 	%r20, %r1, 3;
	cvt.s64.s32 	%rd3, %r20;
	add.s64 	%rd4, %rd1, %rd3;
	st.global.u8 	[%rd4], %rs10;
	mul.lo.s32 	%r21, %r16, 121;
	shr.u32 	%r22, %r21, 1;
	mul.hi.u32 	%r23, %r22, -993130575;
	cvt.u16.u32 	%rs11, %r23;
	shr.u16 	%rs12, %rs11, 8;
	sub.s16 	%rs13, -124, %rs12;
	st.global.u8 	[%rd4+1], %rs13;
	mul.lo.s32 	%r24, %r16, 239;
	shr.u32 	%r25, %r24, 1;
	mul.hi.u32 	%r26, %r25, -993130575;
	cvt.u16.u32 	%rs14, %r26;
	shr.u16 	%rs15, %rs14, 8;
	sub.s16 	%rs16, -17, %rs15;
	st.global.u8 	[%rd4+2], %rs16;
$L__BB0_11:
	ret;
$L__BB0_12:
	mul.lo.s32 	%r42, %r1, 3;
	cvt.s64.s32 	%rd11, %r42;
	add.s64 	%rd12, %rd1, %rd11;
	mov.b16 	%rs29, 0;
	st.global.u8 	[%rd12], %rs29;
	st.global.u8 	[%rd12+1], %rs29;
	st.global.u8 	[%rd12+2], %rs29;
	bra.uni 	$L__BB0_11;

}
	// .globl	_ZN3cub18CUB_300001_SM_10006detail11EmptyKernelIvEEvv
.visible .entry _ZN3cub18CUB_300001_SM_10006detail11EmptyKernelIvEEvv()
{


	ret;

}
	// .globl	_ZN3cub18CUB_300001_SM_10006detail8for_each13static_kernelINS2_12policy_hub_t12policy_500_tEmN6thrust24THRUST_300001_SM_1000_NS8cuda_cub20__uninitialized_fill7functorINS7_10device_ptrIcEEcEEEEvT0_T1_
.visible .entry _ZN3cub18CUB_300001_SM_10006detail8for_each13static_kernelINS2_12policy_hub_t12policy_500_tEmN6thrust24THRUST_300001_SM_1000_NS8cuda_cub20__uninitialized_fill7functorINS7_10device_ptrIcEEcEEEEvT0_T1_(
	.param .u64 _ZN3cub18CUB_300001_SM_10006detail8for_each13static_kernelINS2_12policy_hub_t12policy_500_tEmN6thrust24THRUST_300001_SM_1000_NS8cuda_cub20__uninitialized_fill7functorINS7_10device_ptrIcEEcEEEEvT0_T1__param_0,
	.param .align 8 .b8 _ZN3cub18CUB_300001_SM_10006detail8for_each13static_kernelINS2_12policy_hub_t12policy_500_tEmN6thrust24THRUST_300001_SM_1000_NS8cuda_cub20__uninitialized_fill7functorINS7_10device_ptrIcEEcEEEEvT0_T1__param_1[16]
)
.maxntid 256
{
	.reg .pred 	%p<4>;
	.reg .b16 	%rs<10>;
	.reg .b32 	%r<15>;
	.reg .b64 	%rd<14>;

	ld.param.u32 	%r7, [_ZN3cub18CUB_300001_SM_10006detail8for_each13static_kernelINS2_12policy_hub_t12policy_500_tEmN6thrust24THRUST_300001_SM_1000_NS8cuda_cub20__uninitialized_fill7functorINS7_10device_ptrIcEEcEEEEvT0_T1__param_1+8];
	bfe.u32 	%r11, %r7, 0, 8;
	cvt.u16.u32 	%rs2, %r11;
	ld.param.u64 	%rd4, [_ZN3cub18CUB_300001_SM_10006detail8for_each13static_kernelINS2_12policy_hub_t12policy_500_tEmN6thrust24THRUST_300001_SM_1000_NS8cuda_cub20__uninitialized_fill7functorINS7_10device_ptrIcEEcEEEEvT0_T1__param_1];
	ld.param.u64 	%rd5, [_ZN3cub18CUB_300001_SM_10006detail8for_each13static_kernelINS2_12policy_hub_t12policy_500_tEmN6thrust24THRUST_300001_SM_1000_NS8cuda_cub20__uninitialized_fill7functorINS7_10device_ptrIcEEcEEEEvT0_T1__param_0];
	mov.u32 	%r12, %ctaid.x;
	mul.wide.u32 	%rd1, %r12, 512;
	sub.s64 	%rd2, %rd5, %rd1;
	setp.lt.u64 	%p1, %rd2, 512;
	@%p1 bra 	$L__BB2_2;
	mov.u32 	%r14, %tid.x;
	cvta.to.global.u64 	%rd10, %rd4;
	cvt.u64.u32 	%rd11, %r14;
	add.s64 	%rd12, %rd1, %rd11;
	add.s64 	%rd13, %rd10, %rd12;
	st.global.u8 	[%rd13], %rs2;
	st.global.u8 	[%rd13+256], %rs2;
	bra.uni 	$L__BB2_6;
$L__BB2_2:
	cvta.to.global.u64 	%rd6, %rd4;
	mov.u32 	%r1, %tid.x;
	cvt.u64.u32 	%rd7, %r1;
	setp.le.u64 	%p2, %rd2, %rd7;
	add.s64 	%rd8, %rd1, %rd7;
	add.s64 	%rd3, %rd6, %rd8;
	@%p2 bra 	$L__BB2_4;
	st.global.u8 	[%rd3], %rs2;
$L__BB2_4:
	add.s32 	%r13, %r1, 256;
	cvt.u64.u32 	%rd9, %r13;
	setp.le.u64 	%p3, %rd2, %rd9;
	@%p3 bra 	$L__BB2_6;
	st.global.u8 	[%rd3+256], %rs2;
$L__BB2_6:
	ret;

}
	// .globl	_ZN3cub18CUB_300001_SM_10006detail8for_each13static_kernelINS2_12policy_hub_t12policy_500_tEmN6thrust24THRUST_300001_SM_1000_NS8cuda_cub20__uninitialized_fill7functorINS7_10device_ptrIiEEiEEEEvT0_T1_
.visible .entry _ZN3cub18CUB_300001_SM_10006detail8for_each13static_kernelINS2_12policy_hub_t12policy_500_tEmN6thrust24THRUST_300001_SM_1000_NS8cuda_cub20__uninitialized_fill7functorINS7_10device_ptrIiEEiEEEEvT0_T1_(
	.param .u64 _ZN3cub18CUB_300001_SM_10006detail8for_each13static_kernelINS2_12policy_hub_t12policy_500_tEmN6thrust24THRUST_300001_SM_1000_NS8cuda_cub20__uninitialized_fill7functorINS7_10device_ptrIiEEiEEEEvT0_T1__param_0,
	.param .align 8 .b8 _ZN3cub18CUB_300001_SM_10006detail8for_each13static_kernelINS2_12policy_hub_t12policy_500_tEmN6thrust24THRUST_300001_SM_1000_NS8cuda_cub20__uninitialized_fill7functorINS7_10device_ptrIiEEiEEEEvT0_T1__param_1[16]
)
.maxntid 256
{
	.reg .pred 	%p<4>;
	.reg .b16 	%rs<5>;
	.reg .b32 	%r<12>;
	.reg .b64 	%rd<16>;

	ld.param.u32 	%r3, [_ZN3cub18CUB_300001_SM_10006detail8for_each13static_kernelINS2_12policy_hub_t12policy_500_tEmN6thrust24THRUST_300001_SM_1000_NS8cuda_cub20__uninitialized_fill7functorINS7_10device_ptrIiEEiEEEEvT0_T1__param_1+8];
	ld.param.u64 	%rd4, [_ZN3cub18CUB_300001_SM_10006detail8for_each13static_kernelINS2_12policy_hub_t12policy_500_tEmN6thrust24THRUST_300001_SM_1000_NS8cuda_cub20__uninitialized_fill7functorINS7_10device_ptrIiEEiEEEEvT0_T1__param_1];
	ld.param.u64 	%rd5, [_ZN3cub18CUB_300001_SM_10006detail8for_each13static_kernelINS2_12policy_hub_t12policy_500_tEmN6thrust24THRUST_300001_SM_1000_NS8cuda_cub20__uninitialized_fill7functorINS7_10device_ptrIiEEiEEEEvT0_T1__param_0];
	mov.u32 	%r9, %ctaid.x;
	mul.wide.u32 	%rd1, %r9, 512;
	sub.s64 	%rd2, %rd5, %rd1;
	setp.lt.u64 	%p1, %rd2, 512;
	@%p1 bra 	$L__BB3_2;
	mov.u32 	%r11, %tid.x;
	cvta.to.global.u64 	%rd11, %rd4;
	cvt.u64.u32 	%rd12, %r11;
	add.s64 	%rd13, %rd1, %rd12;
	shl.b64 	%rd14, %rd13, 2;
	add.s64 	%rd15, %rd11, %rd14;
	st.global.u32 	[%rd15], %r3;
	st.global.u32 	[%rd15+1024], %r3;
	bra.uni 	$L__BB3_6;
$L__BB3_2:
	cvta.to.global.u64 	%rd6, %rd4;
	mov.u32 	%r2, %tid.x;
	cvt.u64.u32 	%rd7, %r2;
	setp.le.u64 	%p2, %rd2, %rd7;
	add.s64 	%rd8, %rd1, %rd7;
	shl.b64 	%rd9, %rd8, 2;
	add.s64 	%rd3, %rd6, %rd9;
	@%p2 bra 	$L__BB3_4;
	st.global.u32 	[%rd3], %r3;
$L__BB3_4:
	add.s32 	%r10, %r2, 256;
	cvt.u64.u32 	%rd10, %r10;
	setp.le.u64 	%p3, %rd2, %rd10;
	@%p3 bra 	$L__BB3_6;
	st.global.u32 	[%rd3+1024], %r3;
$L__BB3_6:
	ret;

}
	// .globl	_ZN3cub18CUB_300001_SM_10006detail8for_each13static_kernelINS2_12policy_hub_t12policy_500_tElN6thrust24THRUST_300001_SM_1000_NS8cuda_cub6__fill7functorINS7_6detail15normal_iteratorINS7_10device_ptrIcEEEEiEEEEvT0_T1_
.visible .entry _ZN3cub18CUB_300001_SM_10006detail8for_each13static_kernelINS2_12policy_hub_t12policy_500_tElN6thrust24THRUST_300001_SM_1000_NS8cuda_cub6__fill7functorINS7_6detail15normal_iteratorINS7_10device_ptrIcEEEEiEEEEvT0_T1_(
	.param .u64 _ZN3cub18CUB_300001_SM_10006detail8for_each13static_kernelINS2_12policy_hub_t12policy_500_tElN6thrust24THRUST_300001_SM_1000_NS8cuda_cub6__fill7functorINS7_6detail15normal_iteratorINS7_10device_ptrIcEEEEiEEEEvT0_T1__param_0,
	.param .align 8 .b8 _ZN3cub18CUB_300001_SM_10006detail8for_each13static_kernelINS2_12policy_hub_t12policy_500_tElN6thrust24THRUST_300001_SM_1000_NS8cuda_cub6__fill7functorINS7_6detail15normal_iteratorINS7_10device_ptrIcEEEEiEEEEvT0_T1__param_1[16]
)
.maxntid 256
{
	.reg .pred 	%p<4>;
	.reg .b16 	%rs<7>;
	.reg .b32 	%r<11>;
	.reg .b64 	%rd<15>;

	ld.param.u32 	%r2, [_ZN3cub18CUB_300001_SM_10006detail8for_each13static_kernelINS2_12policy_hub_t12policy_500_tElN6thrust24THRUST_300001_SM_1000_NS8cuda_cub6__fill7functorINS7_6detail15normal_iteratorINS7_10device_ptrIcEEEEiEEEEvT0_T1__param_1+8];
	ld.param.u64 	%rd5, [_ZN3cub18CUB_300001_SM_10006detail8for_each13static_kernelINS2_12policy_hub_t12policy_500_tElN6thrust24THRUST_300001_SM_1000_NS8cuda_cub6__fill7functorINS7_6detail15normal_iteratorINS7_10device_ptrIcEEEEiEEEEvT0_T1__param_1];
	ld.param.u64 	%rd6, [_ZN3cub18CUB_300001_SM_10006detail8for_each13static_kernelINS2_12policy_hub_t12policy_500_tElN6thrust24THRUST_300001_SM_1000_NS8cuda_cub6__fill7functorINS7_6detail15normal_iteratorINS7_10device_ptrIcEEEEiEEEEvT0_T1__param_0];
	mov.u32 	%r8, %ctaid.x;
	mul.wide.u32 	%rd1, %r8, 512;
	sub.s64 	%rd2, %rd6, %rd1;
	setp.lt.s64 	%p1, %rd2, 512;
	@%p1 bra 	$L__BB4_2;
	cvt.u16.u32 	%rs6, %r2;
	mov.u32 	%r10, %tid.x;
	cvta.to.global.u64 	%rd11, %rd5;
	cvt.u64.u32 	%rd12, %r10;
	add.s64 	%rd13, %rd1, %rd12;
	add.s64 	%rd14, %rd11, %rd13;
	st.global.u8 	[%rd14], %rs6;
	st.global.u8 	[%rd14+256], %rs6;
	bra.uni 	$L__BB4_6;
$L__BB4_2:
	cvta.to.global.u64 	%rd7, %rd5;
	mov.u32 	%r1, %tid.x;
	cvt.s64.s32 	%rd3, %rd2;
	cvt.u16.u32 	%rs1, %r2;
	cvt.u64.u32 	%rd8, %r1;
	setp.le.s64 	%p2, %rd3, %rd8;
	add.s64 	%rd9, %rd1, %rd8;
	add.s64 	%rd4, %rd7, %rd9;
	@%p2 bra 	$L__BB4_4;
	st.global.u8 	[%rd4], %rs1;
$L__BB4_4:
	add.s32 	%r9, %r1, 256;
	cvt.u64.u32 	%rd10, %r9;
	setp.le.s64 	%p3, %rd3, %rd10;
	@%p3 bra 	$L__BB4_6;
	st.global.u8 	[%rd4+256], %rs1;
$L__BB4_6:
	ret;

}
	// .globl	_ZN3cub18CUB_300001_SM_10006detail8for_each13static_kernelINS2_12policy_hub_t12policy_500_tElN6thrust24THRUST_300001_SM_1000_NS8cuda_cub10__tabulate7functorINS7_6detail15normal_iteratorINS7_10device_ptrIiEEEENS7_6system6detail7generic6detail22compute_sequence_valueIivEElEEEEvT0_T1_
.visible .entry _ZN3cub18CUB_300001_SM_10006detail8for_each13static_kernelINS2_12policy_hub_t12policy_500_tElN6thrust24THRUST_300001_SM_1000_NS8cuda_cub10__tabulate7functorINS7_6detail15normal_iteratorINS7_10device_ptrIiEEEENS7_6system6detail7generic6detail22compute_sequence_valueIivEElEEEEvT0_T1_(
	.param .u64 _ZN3cub18CUB_300001_SM_10006detail8for_each13static_kernelINS2_12policy_hub_t12policy_500_tElN6thrust24THRUST_300001_SM_1000_NS8cuda_cub10__tabulate7functorINS7_6detail15normal_iteratorINS7_10device_ptrIiEEEENS7_6system6detail7generic6detail22compute_sequence_valueIivEElEEEEvT0_T1__param_0,
	.param .align 8 .b8 _ZN3cub18CUB_300001_SM_10006detail8for_each13static_kernelINS2_12policy_hub_t12policy_500_tElN6thrust24THRUST_300001_SM_1000_NS8cuda_cub10__tabulate7functorINS7_6detail15normal_iteratorINS7_10device_ptrIiEEEENS7_6system6detail7generic6detail22compute_sequence_valueIivEElEEEEvT0_T1__param_1[16]
)
.maxntid 256
{
	.reg .pred 	%p<4>;
	.reg .b32 	%r<18>;
	.reg .b64 	%rd<20>;

	ld.param.u64 	%rd7, [_ZN3cub18CUB_300001_SM_10006detail8for_each13static_kernelINS2_12policy_hub_t12policy_500_tElN6thrust24THRUST_300001_SM_1000_NS8cuda_cub10__tabulate7functorINS7_6detail15normal_iteratorINS7_10device_ptrIiEEEENS7_6system6detail7generic6detail22compute_sequence_valueIivEElEEEEvT0_T1__param_1];
	ld.param.u64 	%rd8, [_ZN3cub18CUB_300001_SM_10006detail8for_each13static_kernelINS2_12policy_hub_t12policy_500_tElN6thrust24THRUST_300001_SM_1000_NS8cuda_cub10__tabulate7functorINS7_6detail15normal_iteratorINS7_10device_ptrIiEEEENS7_6system6detail7generic6detail22compute_sequence_valueIivEElEEEEvT0_T1__param_0];
	ld.param.v2.u32 	{%r3, %r4}, [_ZN3cub18CUB_300001_SM_10006detail8for_each13static_kernelINS2_12policy_hub_t12policy_500_tElN6thrust24THRUST_300001_SM_1000_NS8cuda_cub10__tabulate7functorINS7_6detail15normal_iteratorINS7_10device_ptrIiEEEENS7_6system6detail7generic6detail22compute_sequence_valueIivEElEEEEvT0_T1__param_1+8];
	mov.u32 	%r5, %ctaid.x;
	mul.wide.u32 	%rd1, %r5, 512;
	sub.s64 	%rd2, %rd8, %rd1;
	setp.lt.s64 	%p1, %rd2, 512;
	@%p1 bra 	$L__BB5_2;
	mov.u32 	%r13, %tid.x;
	cvta.to.global.u64 	%rd15, %rd7;
	cvt.u64.u32 	%rd16, %r13;
	add.s64 	%rd17, %rd1, %rd16;
	cvt.u32.u64 	%r14, %rd17;
	mad.lo.s32 	%r15, %r4, %r14, %r3;
	shl.b64 	%rd18, %rd17, 2;
	add.s64 	%rd19, %rd15, %rd18;
	st.global.u32 	[%rd19], %r15;
	add.s32 	%r16, %r14, 256;
	mad.lo.s32 	%r17, %r4, %r16, %r3;
	st.global.u32 	[%rd19+1024], %r17;
	bra.uni 	$L__BB5_6;
$L__BB5_2:
	cvta.to.global.u64 	%rd3, %rd7;
	mov.u32 	%r6, %tid.x;
	cvt.s64.s32 	%rd4, %rd2;
	cvt.u64.u32 	%rd5, %r6;
	setp.le.s64 	%p2, %rd4, %rd5;
	@%p2 bra 	$L__BB5_4;
	add.s64 	%rd9, %rd1, %rd5;
	cvt.u32.u64 	%r7, %rd9;
	mad.lo.s32 	%r8, %r4, %r7, %r3;
	shl.b64 	%rd10, %rd9, 2;
	add.s64 	%rd11, %rd3, %rd10;
	st.global.u32 	[%rd11], %r8;
$L__BB5_4:
	cvt.u32.u64 	%r9, %rd5;
	add.s32 	%r10, %r9, 256;
	cvt.u64.u32 	%rd6, %r10;
	setp.le.s64 	%p3, %rd4, %rd6;
	@%p3 bra 	$L__BB5_6;
	add.s64 	%rd12, %rd1, %rd6;
	shl.b64 	%rd13, %rd12, 2;
	cvt.u32.u64 	%r11, %rd12;
	mad.lo.s32 	%r12, %r4, %r11, %r3;
	add.s64 	%rd14, %rd13, %rd3;
	st.global.u32 	[%rd14], %r12;
$L__BB5_6:
	ret;

}
	// .globl	_ZN3cub18CUB_300001_SM_10006detail9transform16transform_kernelINS2_10policy_hubILb1EN4cuda3std3__45tupleIJN6thrust24THRUST_300001_SM_1000_NS12zip_iteratorINS8_IJNSA_6detail15normal_iteratorINSA_10device_ptrIcEEEESG_SG_NSD_INSE_IiEEEEEEEEEEEEE10policy1000Ei13speed_functorSK_JSK_EEEvT0_iT1_T2_DpNS2_10kernel_argIT3_EE
.visible .entry _ZN3cub18CUB_300001_SM_10006detail9transform16transform_kernelINS2_10policy_hubILb1EN4cuda3std3__45tupleIJN6thrust24THRUST_300001_SM_1000_NS12zip_iteratorINS8_IJNSA_6detail15normal_iteratorINSA_10device_ptrIcEEEESG_SG_NSD_INSE_IiEEEEEEEEEEEEE10policy1000Ei13speed_functorSK_JSK_EEEvT0_iT1_T2_DpNS2_10kernel_argIT3_EE(
	.param .u32 _ZN3cub18CUB_300001_SM_10006detail9transform16transform_kernelINS2_10policy_hubILb1EN4cuda3std3__45tupleIJN6thrust24THRUST_300001_SM_1000_NS12zip_iteratorINS8_IJNSA_6detail15normal_iteratorINSA_10device_ptrIcEEEESG_SG_NSD_INSE_IiEEEEEEEEEEEEE10policy1000Ei13speed_functorSK_JSK_EEEvT0_iT1_T2_DpNS2_10kernel_argIT3_EE_param_0,
	.param .u32 _ZN3cub18CUB_300001_SM_10006detail9transform16transform_kernelINS2_10policy_hubILb1EN4cuda3std3__45tupleIJN6thrust24THRUST_300001_SM_1000_NS12zip_iteratorINS8_IJNSA_6detail15normal_iteratorINSA_10device_ptrIcEEEESG_SG_NSD_INSE_IiEEEEEEEEEEEEE10policy1000Ei13speed_functorSK_JSK_EEEvT0_iT1_T2_DpNS2_10kernel_argIT3_EE_param_1,
	.param .align 8 .b8 _ZN3cub18CUB_300001_SM_10006detail9transform16transform_kernelINS2_10policy_hubILb1EN4cuda3std3__45tupleIJN6thrust24THRUST_300001_SM_1000_NS12zip_iteratorINS8_IJNSA_6detail15normal_iteratorINSA_10device_ptrIcEEEESG_SG_NSD_INSE_IiEEEEEEEEEEEEE10policy1000Ei13speed_functorSK_JSK_EEEvT0_iT1_T2_DpNS2_10kernel_argIT3_EE_param_2[8],
	.param .align 8 .b8 _ZN3cub18CUB_300001_SM_10006detail9transform16transform_kernelINS2_10policy_hubILb1EN4cuda3std3__45tupleIJN6thrust24THRUST_300001_SM_1000_NS12zip_iteratorINS8_IJNSA_6detail15normal_iteratorINSA_10device_ptrIcEEEESG_SG_NSD_INSE_IiEEEEEEEEEEEEE10policy1000Ei13speed_functorSK_JSK_EEEvT0_iT1_T2_DpNS2_10kernel_argIT3_EE_param_3[32],
	.param .align 8 .b8 _ZN3cub18CUB_300001_SM_10006detail9transform16transform_kernelINS2_10policy_hubILb1EN4cuda3std3__45tupleIJN6thrust24THRUST_300001_SM_1000_NS12zip_iteratorINS8_IJNSA_6detail15normal_iteratorINSA_10device_ptrIcEEEESG_SG_NSD_INSE_IiEEEEEEEEEEEEE10policy1000Ei13speed_functorSK_JSK_EEEvT0_iT1_T2_DpNS2_10kernel_argIT3_EE_param_4[32]
)
.maxntid 128
{
	.reg .pred 	%p<23>;
	.reg .b16 	%rs<65>;
	.reg .b32 	%r<114>;
	.reg .b64 	%rd<44>;
	.reg .b64 	%fd<72>;

	ld.param.u64 	%rd11, [_ZN3cub18CUB_300001_SM_10006detail9transform16transform_kernelINS2_10policy_hubILb1EN4cuda3std3__45tupleIJN6thrust24THRUST_300001_SM_1000_NS12zip_iteratorINS8_IJNSA_6detail15normal_iteratorINSA_10device_ptrIcEEEESG_SG_NSD_INSE_IiEEEEEEEEEEEEE10policy1000Ei13speed_functorSK_JSK_EEEvT0_iT1_T2_DpNS2_10kernel_argIT3_EE_param_4+24];
	ld.param.u64 	%rd7, [_ZN3cub18CUB_300001_SM_10006detail9transform16transform_kernelINS2_10policy_hubILb1EN4cuda3std3__45tupleIJN6thrust24THRUST_300001_SM_1000_NS12zip_iteratorINS8_IJNSA_6detail15normal_iteratorINSA_10device_ptrIcEEEESG_SG_NSD_INSE_IiEEEEEEEEEEEEE10policy1000Ei13speed_functorSK_JSK_EEEvT0_iT1_T2_DpNS2_10kernel_argIT3_EE_param_3+24];
	ld.param.f64 	%fd1, [_ZN3cub18CUB_300001_SM_10006detail9transform16transform_kernelINS2_10policy_hubILb1EN4cuda3std3__45tupleIJN6thrust24THRUST_300001_SM_1000_NS12zip_iteratorINS8_IJNSA_6detail15normal_iteratorINSA_10device_ptrIcEEEESG_SG_NSD_INSE_IiEEEEEEEEEEEEE10policy1000Ei13speed_functorSK_JSK_EEEvT0_iT1_T2_DpNS2_10kernel_argIT3_EE_param_2];
	ld.param.u32 	%r19, [_ZN3cub18CUB_300001_SM_10006detail9transform16transform_kernelINS2_10policy_hubILb1EN4cuda3std3__45tupleIJN6thrust24THRUST_300001_SM_1000_NS12zip_iteratorINS8_IJNSA_6detail15normal_iteratorINSA_10device_ptrIcEEEESG_SG_NSD_INSE_IiEEEEEEEEEEEEE10policy1000Ei13speed_functorSK_JSK_EEEvT0_iT1_T2_DpNS2_10kernel_argIT3_EE_param_0];
	ld.param.u64 	%rd6, [_ZN3cub18CUB_300001_SM_10006detail9transform16transform_kernelINS2_10policy_hubILb1EN4cuda3std3__45tupleIJN6thrust24THRUST_300001_SM_1000_NS12zip_iteratorINS8_IJNSA_6detail15normal_iteratorINSA_10device_ptrIcEEEESG_SG_NSD_INSE_IiEEEEEEEEEEEEE10policy1000Ei13speed_functorSK_JSK_EEEvT0_iT1_T2_DpNS2_10kernel_argIT3_EE_param_3+16];
	ld.param.u64 	%rd5, [_ZN3cub18CUB_300001_SM_10006detail9transform16transform_kernelINS2_10policy_hubILb1EN4cuda3std3__45tupleIJN6thrust24THRUST_300001_SM_1000_NS12zip_iteratorINS8_IJNSA_6detail15normal_iteratorINSA_10device_ptrIcEEEESG_SG_NSD_INSE_IiEEEEEEEEEEEEE10policy1000Ei13speed_functorSK_JSK_EEEvT0_iT1_T2_DpNS2_10kernel_argIT3_EE_param_3+8];
	ld.param.u64 	%rd4, [_ZN3cub18CUB_300001_SM_10006detail9transform16transform_kernelINS2_10policy_hubILb1EN4cuda3std3__45tupleIJN6thrust24THRUST_300001_SM_1000_NS12zip_iteratorINS8_IJNSA_6detail15normal_iteratorINSA_10device_ptrIcEEEESG_SG_NSD_INSE_IiEEEEEEEEEEEEE10policy1000Ei13speed_functorSK_JSK_EEEvT0_iT1_T2_DpNS2_10kernel_argIT3_EE_param_3];
	ld.param.u32 	%r18, [_ZN3cub18CUB_300001_SM_10006detail9transform16transform_kernelINS2_10policy_hubILb1EN4cuda3std3__45tupleIJN6thrust24THRUST_300001_SM_1000_NS12zip_iteratorINS8_IJNSA_6detail15normal_iteratorINSA_10device_ptrIcEEEESG_SG_NSD_INSE_IiEEEEEEEEEEEEE10policy1000Ei13speed_functorSK_JSK_EEEvT0_iT1_T2_DpNS2_10kernel_argIT3_EE_param_1];
	cvta.to.global.u64 	%rd12, %rd4;
	cvta.to.global.u64 	%rd13, %rd5;
	cvta.to.global.u64 	%rd14, %rd6;
	shl.b32 	%r20, %r18, 7;
	mov.u32 	%r21, %ctaid.x;
	mul.lo.s32 	%r22, %r20, %r21;
	sub.s32 	%r23, %r19, %r22;
	min.s32 	%r1, %r20, %r23;
	cvt.s64.s32 	%rd15, %r22;
	add.s64 	%rd1, %rd12, %rd15;
	add.s64 	%rd2, %rd13, %rd15;
	add.s64 	%rd3, %rd14, %rd15;
	setp.gt.s32 	%p1, %r20, %r23;
	@%p1 bra 	$L__BB6_10;
	setp.lt.s32 	%p2, %r18, 1;
	@%p2 bra 	$L__BB6_29;
	fma.rn.f64 	%fd2, %fd1, 0dBFE0000000000000, 0dBFE7CBEE4AD36551;
	div.rn.f64 	%fd30, %fd1, 0dC004000000000000;
	add.f64 	%fd3, %fd30, 0d3FC0DFABB917CA3A;
	div.rn.f64 	%fd4, %fd1, 0d4093FC0000000000;
	mov.b32 	%r110, 0;
	mov.u32 	%r26, %tid.x;
	mul.lo.s32 	%r28, %r18, %r21;
	shl.b32 	%r29, %r28, 7;
	mul.wide.s32 	%rd17, %r29, 4;
$L__BB6_3:
	shl.b32 	%r25, %r110, 7;
	add.s32 	%r3, %r25, %r26;
	cvta.to.global.u64 	%rd16, %rd11;
	add.s64 	%rd18, %rd16, %rd17;
	mul.wide.s32 	%rd19, %r3, 4;
	add.s64 	%rd20, %rd18, %rd19;
	ld.global.u32 	%r4, [%rd20];
	mul.hi.s32 	%r30, %r4, 1717986919;
	shr.u32 	%r31, %r30, 31;
	shr.s32 	%r32, %r30, 9;
	add.s32 	%r33, %r32, %r31;
	cvt.rn.f64.s32 	%fd31, %r33;
	fma.rn.f64 	%fd8, %fd4, %fd31, %fd3;
	mul.lo.s32 	%r34, %r33, 1280;
	sub.s32 	%r35, %r4, %r34;
	cvt.rn.f64.s32 	%fd32, %r35;
	fma.rn.f64 	%fd9, %fd4, %fd32, %fd2;
	add.f64 	%fd33, %fd9, 0dBFD0000000000000;
	mul.f64 	%fd10, %fd8, %fd8;
	fma.rn.f64 	%fd34, %fd33, %fd33, %fd10;
	sqrt.rn.f64 	%fd35, %fd34;
	add.f64 	%fd36, %fd35, %fd35;
	mul.f64 	%fd37, %fd35, %fd36;
	sub.f64 	%fd38, %fd35, %fd37;
	add.f64 	%fd39, %fd38, 0d3FD0000000000000;
	setp.lt.f64 	%p3, %fd9, %fd39;
	mov.b16 	%rs59, 0;
	mov.u16 	%rs60, %rs59;
	mov.u16 	%rs61, %rs59;
	@%p3 bra 	$L__BB6_23;
	add.f64 	%fd40, %fd9, 0d3FF0000000000000;
	fma.rn.f64 	%fd41, %fd40, %fd40, %fd10;
	setp.lt.f64 	%p4, %fd41, 0d3FB0000000000000;
	@%p4 bra 	$L__BB6_23;
	mov.f64 	%fd64, 0d0000000000000000;
	mov.b32 	%r111, 0;
	mov.f64 	%fd65, %fd64;
	mov.f64 	%fd66, %fd64;
	mov.f64 	%fd67, %fd64;
$L__BB6_6:
	sub.f64 	%fd43, %fd65, %fd64;
	add.f64 	%fd15, %fd9, %fd43;
	add.f64 	%fd44, %fd67, %fd67;
	fma.rn.f64 	%fd66, %fd44, %fd66, %fd8;
	mul.f64 	%fd65, %fd15, %fd15;
	mul.f64 	%fd64, %fd66, %fd66;
	add.s32 	%r6, %r111, 1;
	setp.lt.u32 	%p5, %r111, 23999;
	add.f64 	%fd45, %fd65, %fd64;
	setp.leu.f64 	%p6, %fd45, 0d4010000000000000;
	and.pred  	%p7, %p5, %p6;
	mov.u32 	%r111, %r6;
	mov.f64 	%fd67, %fd15;
	@%p7 bra 	$L__BB6_6;
	setp.eq.s32 	%p8, %r6, 24000;
	mov.u16 	%rs60, %rs59;
	mov.u16 	%rs61, %rs59;
	@%p8 bra 	$L__BB6_23;
	cvt.u16.u32 	%rs26, %r6;
	add.s16 	%rs27, %rs26, 3200;
	shr.u16 	%rs28, %rs27, 1;
	mul.hi.u16 	%rs29, %rs28, -31947;
	shr.u16 	%rs30, %rs29, 9;
	mul.lo.s16 	%rs31, %rs30, 1998;
	sub.s16 	%rs32, %rs27, %rs31;
	cvt.u32.u16 	%r7, %rs32;
	setp.gt.u16 	%p9, %rs32, 665;
	@%p9 bra 	$L__BB6_20;
	mul.lo.s32 	%r58, %r7, 139;
	mul.hi.u32 	%r59, %r58, 6448900;
	cvt.u16.u32 	%rs39, %r59;
	add.s16 	%rs61, %rs39, 116;
	mul.lo.s32 	%r60, %r7, 244;
	mul.hi.u32 	%r61, %r60, 6448900;
	cvt.u16.u32 	%rs40, %r61;
	add.s16 	%rs60, %rs40, 11;
	mul.lo.s32 	%r62, %r7, 237;
	mul.hi.u32 	%r63, %r62, 6448900;
	cvt.u16.u32 	%rs59, %r63;
	bra.uni 	$L__BB6_23;
$L__BB6_10:
	setp.lt.s32 	%p12, %r18, 1;
	@%p12 bra 	$L__BB6_29;
	fma.rn.f64 	%fd5, %fd1, 0dBFE0000000000000, 0dBFE7CBEE4AD36551;
	div.rn.f64 	%fd47, %fd1, 0dC004000000000000;
	add.f64 	%fd6, %fd47, 0d3FC0DFABB917CA3A;
	div.rn.f64 	%fd7, %fd1, 0d4093FC0000000000;
	mov.b32 	%r112, 0;
	mov.u32 	%r69, %tid.x;
	mul.lo.s32 	%r71, %r18, %r21;
	shl.b32 	%r72, %r71, 7;
	mul.wide.s32 	%rd31, %r72, 4;
$L__BB6_12:
	shl.b32 	%r68, %r112, 7;
	add.s32 	%r11, %r68, %r69;
	setp.ge.s32 	%p13, %r11, %r1;
	@%p13 bra 	$L__BB6_28;
	cvta.to.global.u64 	%rd30, %rd11;
	add.s64 	%rd32, %rd30, %rd31;
	mul.wide.s32 	%rd33, %r11, 4;
	add.s64 	%rd34, %rd32, %rd33;
	ld.global.u32 	%r12, [%rd34];
	mul.hi.s32 	%r73, %r12, 1717986919;
	shr.u32 	%r74, %r73, 31;
	shr.s32 	%r75, %r73, 9;
	add.s32 	%r76, %r75, %r74;
	cvt.rn.f64.s32 	%fd48, %r76;
	fma.rn.f64 	%fd19, %fd7, %fd48, %fd6;
	mul.lo.s32 	%r77, %r76, 1280;
	sub.s32 	%r78, %r12, %r77;
	cvt.rn.f64.s32 	%fd49, %r78;
	fma.rn.f64 	%fd20, %fd7, %fd49, %fd5;
	add.f64 	%fd50, %fd20, 0dBFD0000000000000;
	mul.f64 	%fd21, %fd19, %fd19;
	fma.rn.f64 	%fd51, %fd50, %fd50, %fd21;
	sqrt.rn.f64 	%fd52, %fd51;
	add.f64 	%fd53, %fd52, %fd52;
	mul.f64 	%fd54, %fd52, %fd53;
	sub.f64 	%fd55, %fd52, %fd54;
	add.f64 	%fd56, %fd55, 0d3FD0000000000000;
	setp.lt.f64 	%p14, %fd20, %fd56;
	mov.b16 	%rs62, 0;
	mov.u16 	%rs63, %rs62;
	mov.u16 	%rs64, %rs62;
	@%p14 bra 	$L__BB6_27;
	add.f64 	%fd57, %fd20, 0d3FF0000000000000;
	fma.rn.f64 	%fd58, %fd57, %fd57, %fd21;
	setp.lt.f64 	%p15, %fd58, 0d3FB0000000000000;
	@%p15 bra 	$L__BB6_27;
	mov.f64 	%fd68, 0d0000000000000000;
	mov.b32 	%r113, 0;
	mov.f64 	%fd69, %fd68;
	mov.f64 	%fd70, %fd68;
	mov.f64 	%fd71, %fd68;
$L__BB6_16:
	sub.f64 	%fd60, %fd69, %fd68;
	add.f64 	%fd26, %fd20, %fd60;
	add.f64 	%fd61, %fd71, %fd71;
	fma.rn.f64 	%fd70, %fd61, %fd70, %fd19;
	mul.f64 	%fd69, %fd26, %fd26;
	mul.f64 	%fd68, %fd70, %fd70;
	add.s32 	%r14, %r113, 1;
	setp.lt.u32 	%p16, %r113, 23999;
	add.f64 	%fd62, %fd69, %fd68;
	setp.leu.f64 	%p17, %fd62, 0d4010000000000000;
	and.pred  	%p18, %p16, %p17;
	mov.u32 	%r113, %r14;
	mov.f64 	%fd71, %fd26;
	@%p18 bra 	$L__BB6_16;
	setp.eq.s32 	%p19, %r14, 24000;
	mov.u16 	%rs63, %rs62;
	mov.u16 	%rs64, %rs62;
	@%p19 bra 	$L__BB6_27;
	cvt.u16.u32 	%rs44, %r14;
	add.s16 	%rs45, %rs44, 3200;
	shr.u16 	%rs46, %rs45, 1;
	mul.hi.u16 	%rs47, %rs46, -31947;
	shr.u16 	%rs48, %rs47, 9;
	mul.lo.s16 	%rs49, %rs48, 1998;
	sub.s16 	%rs50, %rs45, %rs49;
	cvt.u32.u16 	%r15, %rs50;
	setp.gt.u16 	%p20, %rs50, 665;
	@%p20 bra 	$L__BB6_24;
	mul.lo.s32 	%r101, %r15, 139;
	mul.hi.u32 	%r102, %r101, 6448900;
	cvt.u16.u32 	%rs57, %r102;
	add.s16 	%rs64, %rs57, 116;
	mul.lo.s32 	%r103, %r15, 244;
	mul.hi.u32 	%r104, %r103, 6448900;
	cvt.u16.u32 	%rs58, %r104;
	add.s16 	%rs63, %rs58, 11;
	mul.lo.s32 	%r105, %r15, 237;
	mul.hi.u32 	%r106, %r105, 6448900;
	cvt.u16.u32 	%rs62, %r106;
	bra.uni 	$L__BB6_27;
$L__BB6_20:
	add.s32 	%r8, %r7, -666;
	setp.gt.u32 	%p10, %r8, 665;
	@%p10 bra 	$L__BB6_22;
	mul.lo.s32 	%r50, %r8, 253;
	shr.u32 	%r51, %r50, 1;
	mul.hi.u32 	%r52, %r51, -993130575;
	shr.u32 	%r53, %r52, 8;
	cvt.u16.u32 	%rs37, %r53;
	not.b16 	%rs61, %rs37;
	mul.lo.s32 	%r54, %r8, 123;
	shr.u32 	%r55, %r54, 1;
	mul.hi.u32 	%r56, %r55, -993130575;
	shr.u32 	%r57, %r56, 8;
	cvt.u16.u32 	%rs38, %r57;
	not.b16 	%rs60, %rs38;
	mov.b16 	%rs59, 238;
	bra.uni 	$L__BB6_23;
$L__BB6_22:
	add.s32 	%r37, %r7, -1332;
	mul.lo.s32 	%r38, %r37, 114;
	shr.u32 	%r39, %r38, 1;
	mul.hi.u32 	%r40, %r39, -993130575;
	shr.u32 	%r41, %r40, 8;
	cvt.u16.u32 	%rs33, %r41;
	add.s16 	%rs61, %rs33, 2;
	mul.lo.s32 	%r42, %r37, 121;
	shr.u32 	%r43, %r42, 1;
	mul.hi.u32 	%r44, %r43, -993130575;
	shr.u32 	%r45, %r44, 8;
	cvt.u16.u32 	%rs34, %r45;
	sub.s16 	%rs60, -124, %rs34;
	mul.lo.s32 	%r46, %r37, 239;
	shr.u32 	%r47, %r46, 1;
	mul.hi.u32 	%r48, %r47, -993130575;
	shr.u32 	%r49, %r48, 8;
	cvt.u16.u32 	%rs35, %r49;
	sub.s16 	%rs59, -17, %rs35;
$L__BB6_23:
	cvt.s64.s32 	%rd21, %r3;
	add.s64 	%rd22, %rd1, %rd21;
	add.s64 	%rd23, %rd2, %rd21;
	add.s64 	%rd24, %rd3, %rd21;
	cvta.to.global.u64 	%rd25, %rd7;
	mov.u32 	%r64, %ctaid.x;
	mul.lo.s32 	%r65, %r18, %r64;
	shl.b32 	%r66, %r65, 7;
	mul.wide.s32 	%rd26, %r66, 4;
	add.s64 	%rd27, %rd25, %rd26;
	mul.wide.s32 	%rd28, %r3, 4;
	add.s64 	%rd29, %rd27, %rd28;
	st.global.u8 	[%rd22], %rs61;
	st.global.u8 	[%rd23], %rs60;
	st.global.u8 	[%rd24], %rs59;
	st.global.u32 	[%rd29], %r4;
	add.s32 	%r110, %r110, 1;
	setp.eq.s32 	%p11, %r110, %r18;
	@%p11 bra 	$L__BB6_29;
	bra.uni 	$L__BB6_3;
$L__BB6_24:
	add.s32 	%r16, %r15, -666;
	setp.gt.u32 	%p21, %r16, 665;
	@%p21 bra 	$L__BB6_26;
	mul.lo.s32 	%r93, %r16, 253;
	shr.u32 	%r94, %r93, 1;
	mul.hi.u32 	%r95, %r94, -993130575;
	shr.u32 	%r96, %r95, 8;
	cvt.u16.u32 	%rs55, %r96;
	not.b16 	%rs64, %rs55;
	mul.lo.s32 	%r97, %r16, 123;
	shr.u32 	%r98, %r97, 1;
	mul.hi.u32 	%r99, %r98, -993130575;
	shr.u32 	%r100, %r99, 8;
	cvt.u16.u32 	%rs56, %r100;
	not.b16 	%rs63, %rs56;
	mov.b16 	%rs62, 238;
	bra.uni 	$L__BB6_27;
$L__BB6_26:
	add.s32 	%r80, %r15, -1332;
	mul.lo.s32 	%r81, %r80, 114;
	shr.u32 	%r82, %r81, 1;
	mul.hi.u32 	%r83, %r82, -993130575;
	shr.u32 	%r84, %r83, 8;
	cvt.u16.u32 	%rs51, %r84;
	add.s16 	%rs64, %rs51, 2;
	mul.lo.s32 	%r85, %r80, 121;
	shr.u32 	%r86, %r85, 1;
	mul.hi.u32 	%r87, %r86, -993130575;
	shr.u32 	%r88, %r87, 8;
	cvt.u16.u32 	%rs52, %r88;
	sub.s16 	%rs63, -124, %rs52;
	mul.lo.s32 	%r89, %r80, 239;
	shr.u32 	%r90, %r89, 1;
	mul.hi.u32 	%r91, %r90, -993130575;
	shr.u32 	%r92, %r91, 8;
	cvt.u16.u32 	%rs53, %r92;
	sub.s16 	%rs62, -17, %rs53;
$L__BB6_27:
	cvt.s64.s32 	%rd35, %r11;
	add.s64 	%rd36, %rd1, %rd35;
	add.s64 	%rd37, %rd2, %rd35;
	add.s64 	%rd38, %rd3, %rd35;
	cvta.to.global.u64 	%rd39, %rd7;
	mov.u32 	%r107, %ctaid.x;
	mul.lo.s32 	%r108, %r18, %r107;
	shl.b32 	%r109, %r108, 7;
	mul.wide.s32 	%rd40, %r109, 4;
	add.s64 	%rd41, %rd39, %rd40;
	mul.wide.s32 	%rd42, %r11, 4;
	add.s64 	%rd43, %rd41, %rd42;
	st.global.u8 	[%rd36], %rs64;
	st.global.u8 	[%rd37], %rs63;
	st.global.u8 	[%rd38], %rs62;
	st.global.u32 	[%rd43], %r12;
$L__BB6_28:
	add.s32 	%r112, %r112, 1;
	setp.ne.s32 	%p22, %r112, %r18;
	@%p22 bra 	$L__BB6_12;
$L__BB6_29:
	ret;

}
	// .globl	_ZN3cub18CUB_300001_SM_10006detail9transform16transform_kernelINS2_10policy_hubILb1EN4cuda3std3__45tupleIJN6thrust24THRUST_300001_SM_1000_NS12zip_iteratorINS8_IJNSA_6detail15normal_iteratorINSA_10device_ptrIcEEEESG_SG_NSD_INSE_IiEEEEEEEEEEEEE10policy1000El13speed_functorSK_JSK_EEEvT0_iT1_T2_DpNS2_10kernel_argIT3_EE
.visible .entry _ZN3cub18CUB_300001_SM_10006detail9transform16transform_kernelINS2_10policy_hubILb1EN4cuda3std3__45tupleIJN6thrust24THRUST_300001_SM_1000_NS12zip_iteratorINS8_IJNSA_6detail15normal_iteratorINSA_10device_ptrIcEEEESG_SG_NSD_INSE_IiEEEEEEEEEEEEE10policy1000El13speed_functorSK_JSK_EEEvT0_iT1_T2_DpNS2_10kernel_argIT3_EE(
	.param .u64 _ZN3cub18CUB_300001_SM_10006detail9transform16transform_kernelINS2_10policy_hubILb1EN4cuda3std3__45tupleIJN6thrust24THRUST_300001_SM_1000_NS12zip_iteratorINS8_IJNSA_6detail15normal_iteratorINSA_10device_ptrIcEEEESG_SG_NSD_INSE_IiEEEEEEEEEEEEE10policy1000El13speed_functorSK_JSK_EEEvT0_iT1_T2_DpNS2_10kernel_argIT3_EE_param_0,
	.param .u32 _ZN3cub18CUB_300001_SM_10006detail9transform16transform_kernelINS2_10policy_hubILb1EN4cuda3std3__45tupleIJN6thrust24THRUST_300001_SM_1000_NS12zip_iteratorINS8_IJNSA_6detail15normal_iteratorINSA_10device_ptrIcEEEESG_SG_NSD_INSE_IiEEEEEEEEEEEEE10policy1000El13speed_functorSK_JSK_EEEvT0_iT1_T2_DpNS2_10kernel_argIT3_EE_param_1,
	.param .align 8 .b8 _ZN3cub18CUB_300001_SM_10006detail9transform16transform_kernelINS2_10policy_hubILb1EN4cuda3std3__45tupleIJN6thrust24THRUST_300001_SM_1000_NS12zip_iteratorINS8_IJNSA_6detail15normal_iteratorINSA_10device_ptrIcEEEESG_SG_NSD_INSE_IiEEEEEEEEEEEEE10policy1000El13speed_functorSK_JSK_EEEvT0_iT1_T2_DpNS2_10kernel_argIT3_EE_param_2[8],
	.param .align 8 .b8 _ZN3cub18CUB_300001_SM_10006detail9transform16transform_kernelINS2_10policy_hubILb1EN4cuda3std3__45tupleIJN6thrust24THRUST_300001_SM_1000_NS12zip_iteratorINS8_IJNSA_6detail15normal_iteratorINSA_10device_ptrIcEEEESG_SG_NSD_INSE_IiEEEEEEEEEEEEE10policy1000El13speed_functorSK_JSK_EEEvT0_iT1_T2_DpNS2_10kernel_argIT3_EE_param_3[32],
	.param .align 8 .b8 _ZN3cub18CUB_300001_SM_10006detail9transform16transform_kernelINS2_10policy_hubILb1EN4cuda3std3__45tupleIJN6thrust24THRUST_300001_SM_1000_NS12zip_iteratorINS8_IJNSA_6detail15normal_iteratorINSA_10device_ptrIcEEEESG_SG_NSD_INSE_IiEEEEEEEEEEEEE10policy1000El13speed_functorSK_JSK_EEEvT0_iT1_T2_DpNS2_10kernel_argIT3_EE_param_4[32]
)
.maxntid 128
{
	.reg .pred 	%p<23>;
	.reg .b16 	%rs<65>;
	.reg .b32 	%r<107>;
	.reg .b64 	%rd<61>;
	.reg .b64 	%fd<72>;

	ld.param.u64 	%rd11, [_ZN3cub18CUB_300001_SM_10006detail9transform16transform_kernelINS2_10policy_hubILb1EN4cuda3std3__45tupleIJN6thrust24THRUST_300001_SM_1000_NS12zip_iteratorINS8_IJNSA_6detail15normal_iteratorINSA_10device_ptrIcEEEESG_SG_NSD_INSE_IiEEEEEEEEEEEEE10policy1000El13speed_functorSK_JSK_EEEvT0_iT1_T2_DpNS2_10kernel_argIT3_EE_param_4+24];
	ld.param.u64 	%rd7, [_ZN3cub18CUB_300001_SM_10006detail9transform16transform_kernelINS2_10policy_hubILb1EN4cuda3std3__45tupleIJN6thrust24THRUST_300001_SM_1000_NS12zip_iteratorINS8_IJNSA_6detail15normal_iteratorINSA_10device_ptrIcEEEESG_SG_NSD_INSE_IiEEEEEEEEEEEEE10policy1000El13speed_functorSK_JSK_EEEvT0_iT1_T2_DpNS2_10kernel_argIT3_EE_param_3+24];
	ld.param.f64 	%fd1, [_ZN3cub18CUB_300001_SM_10006detail9transform16transform_kernelINS2_10policy_hubILb1EN4cuda3std3__45tupleIJN6thrust24THRUST_300001_SM_1000_NS12zip_iteratorINS8_IJNSA_6detail15normal_iteratorINSA_10device_ptrIcEEEESG_SG_NSD_INSE_IiEEEEEEEEEEEEE10policy1000El13speed_functorSK_JSK_EEEvT0_iT1_T2_DpNS2_10kernel_argIT3_EE_param_2];
	ld.param.u64 	%rd12, [_ZN3cub18CUB_300001_SM_10006detail9transform16transform_kernelINS2_10policy_hubILb1EN4cuda3std3__45tupleIJN6thrust24THRUST_300001_SM_1000_NS12zip_iteratorINS8_IJNSA_6detail15normal_iteratorINSA_10device_ptrIcEEEESG_SG_NSD_INSE_IiEEEEEEEEEEEEE10policy1000El13speed_functorSK_JSK_EEEvT0_iT1_T2_DpNS2_10kernel_argIT3_EE_param_0];
	ld.param.u64 	%rd6, [_ZN3cub18CUB_300001_SM_10006detail9transform16transform_kernelINS2_10policy_hubILb1EN4cuda3std3__45tupleIJN6thrust24THRUST_300001_SM_1000_NS12zip_iteratorINS8_IJNSA_6detail15normal_iteratorINSA_10device_ptrIcEEEESG_SG_NSD_INSE_IiEEEEEEEEEEEEE10policy1000El13speed_functorSK_JSK_EEEvT0_iT1_T2_DpNS2_10kernel_argIT3_EE_param_3+16];
	ld.param.u64 	%rd5, [_ZN3cub18CUB_300001_SM_10006detail9transform16transform_kernelINS2_10policy_hubILb1EN4cuda3std3__45tupleIJN6thrust24THRUST_300001_SM_1000_NS12zip_iteratorINS8_IJNSA_6detail15normal_iteratorINSA_10device_ptrIcEEEESG_SG_NSD_INSE_IiEEEEEEEEEEEEE10policy1000El13speed_functorSK_JSK_EEEvT0_iT1_T2_DpNS2_10kernel_argIT3_EE_param_3+8];
	ld.param.u64 	%rd4, [_ZN3cub18CUB_300001_SM_10006detail9transform16transform_kernelINS2_10policy_hubILb1EN4cuda3std3__45tupleIJN6thrust24THRUST_300001_SM_1000_NS12zip_iteratorINS8_IJNSA_6detail15normal_iteratorINSA_10device_ptrIcEEEESG_SG_NSD_INSE_IiEEEEEEEEEEEEE10policy1000El13speed_functorSK_JSK_EEEvT0_iT1_T2_DpNS2_10kernel_argIT3_EE_param_3];
	ld.param.u32 	%r18, [_ZN3cub18CUB_300001_SM_10006detail9transform16transform_kernelINS2_10policy_hubILb1EN4cuda3std3__45tupleIJN6thrust24THRUST_300001_SM_1000_NS12zip_iteratorINS8_IJNSA_6detail15normal_iteratorINSA_10device_ptrIcEEEESG_SG_NSD_INSE_IiEEEEEEEEEEEEE10policy1000El13speed_functorSK_JSK_EEEvT0_iT1_T2_DpNS2_10kernel_argIT3_EE_param_1];
	cvta.to.global.u64 	%rd13, %rd4;
	cvta.to.global.u64 	%rd14, %rd5;
	cvta.to.global.u64 	%rd15, %rd6;
	shl.b32 	%r19, %r18, 7;
	mov.u32 	%r20, %ctaid.x;
	cvt.u64.u32 	%rd16, %r20;
	cvt.s64.s32 	%rd17, %r19;
	mul.lo.s64 	%rd18, %rd17, %rd16;
	sub.s64 	%rd19, %rd12, %rd18;
	min.s64 	%rd20, %rd19, %rd17;
	cvt.u32.u64 	%r1, %rd20;
	add.s64 	%rd1, %rd13, %rd18;
	add.s64 	%rd2, %rd14, %rd18;
	add.s64 	%rd3, %rd15, %rd18;
	setp.eq.s32 	%p1, %r19, %r1;
	@%p1 bra 	$L__BB7_11;
	setp.lt.s32 	%p2, %r18, 1;
	@%p2 bra 	$L__BB7_29;
	fma.rn.f64 	%fd2, %fd1, 0dBFE0000000000000, 0dBFE7CBEE4AD36551;
	div.rn.f64 	%fd30, %fd1, 0dC004000000000000;
	add.f64 	%fd3, %fd30, 0d3FC0DFABB917CA3A;
	div.rn.f64 	%fd4, %fd1, 0d4093FC0000000000;
	mov.b32 	%r105, 0;
	mov.u32 	%r23, %tid.x;
	shl.b64 	%rd25, %rd18, 2;
$L__BB7_3:
	shl.b32 	%r22, %r105, 7;
	add.s32 	%r11, %r22, %r23;
	setp.ge.s32 	%p3, %r11, %r1;
	@%p3 bra 	$L__BB7_28;
	cvta.to.global.u64 	%rd21, %rd11;
	add.s64 	%rd26, %rd21, %rd25;
	mul.wide.s32 	%rd27, %r11, 4;
	add.s64 	%rd28, %rd26, %rd27;
	ld.global.u32 	%r12, [%rd28];
	mul.hi.s32 	%r26, %r12, 1717986919;
	shr.u32 	%r27, %r26, 31;
	shr.s32 	%r28, %r26, 9;
	add.s32 	%r29, %r28, %r27;
	cvt.rn.f64.s32 	%fd31, %r29;
	fma.rn.f64 	%fd19, %fd4, %fd31, %fd3;
	mul.lo.s32 	%r30, %r29, 1280;
	sub.s32 	%r31, %r12, %r30;
	cvt.rn.f64.s32 	%fd32, %r31;
	fma.rn.f64 	%fd20, %fd4, %fd32, %fd2;
	add.f64 	%fd33, %fd20, 0dBFD0000000000000;
	mul.f64 	%fd21, %fd19, %fd19;
	fma.rn.f64 	%fd34, %fd33, %fd33, %fd21;
	sqrt.rn.f64 	%fd35, %fd34;
	add.f64 	%fd36, %fd35, %fd35;
	mul.f64 	%fd37, %fd35, %fd36;
	sub.f64 	%fd38, %fd35, %fd37;
	add.f64 	%fd39, %fd38, 0d3FD0000000000000;
	setp.lt.f64 	%p4, %fd20, %fd39;
	mov.b16 	%rs62, 0;
	mov.u16 	%rs63, %rs62;
	mov.u16 	%rs64, %rs62;
	@%p4 bra 	$L__BB7_27;
	add.f64 	%fd40, %fd20, 0d3FF0000000000000;
	fma.rn.f64 	%fd41, %fd40, %fd40, %fd21;
	setp.lt.f64 	%p5, %fd41, 0d3FB0000000000000;
	@%p5 bra 	$L__BB7_27;
	mov.f64 	%fd68, 0d0000000000000000;
	mov.b32 	%r106, 0;
	mov.f64 	%fd69, %fd68;
	mov.f64 	%fd70, %fd68;
	mov.f64 	%fd71, %fd68;
$L__BB7_7:
	sub.f64 	%fd43, %fd69, %fd68;
	add.f64 	%fd26, %fd20, %fd43;
	add.f64 	%fd44, %fd71, %fd71;
	fma.rn.f64 	%fd70, %fd44, %fd70, %fd19;
	mul.f64 	%fd69, %fd26, %fd26;
	mul.f64 	%fd68, %fd70, %fd70;
	add.s32 	%r14, %r106, 1;
	setp.lt.u32 	%p6, %r106, 23999;
	add.f64 	%fd45, %fd69, %fd68;
	setp.leu.f64 	%p7, %fd45, 0d4010000000000000;
	and.pred  	%p8, %p6, %p7;
	mov.u32 	%r106, %r14;
	mov.f64 	%fd71, %fd26;
	@%p8 bra 	$L__BB7_7;
	setp.eq.s32 	%p9, %r14, 24000;
	mov.u16 	%rs63, %rs62;
	mov.u16 	%rs64, %rs62;
	@%p9 bra 	$L__BB7_27;
	cvt.u16.u32 	%rs26, %r14;
	add.s16 	%rs27, %rs26, 3200;
	shr.u16 	%rs28, %rs27, 1;
	mul.hi.u16 	%rs29, %rs28, -31947;
	shr.u16 	%rs30, %rs29, 9;
	mul.lo.s16 	%rs31, %rs30, 1998;
	sub.s16 	%rs32, %rs27, %rs31;
	cvt.u32.u16 	%r15, %rs32;
	setp.gt.u16 	%p10, %rs32, 665;
	@%p10 bra 	$L__BB7_24;
	mul.lo.s32 	%r54, %r15, 139;
	mul.hi.u32 	%r55, %r54, 6448900;
	cvt.u16.u32 	%rs39, %r55;
	add.s16 	%rs64, %rs39, 116;
	mul.lo.s32 	%r56, %r15, 244;
	mul.hi.u32 	%r57, %r56, 6448900;
	cvt.u16.u32 	%rs40, %r57;
	add.s16 	%rs63, %rs40, 11;
	mul.lo.s32 	%r58, %r15, 237;
	mul.hi.u32 	%r59, %r58, 6448900;
	cvt.u16.u32 	%rs62, %r59;
	bra.uni 	$L__BB7_27;
$L__BB7_11:
	setp.lt.s32 	%p13, %r18, 1;
	@%p13 bra 	$L__BB7_29;
	fma.rn.f64 	%fd5, %fd1, 0dBFE0000000000000, 0dBFE7CBEE4AD36551;
	div.rn.f64 	%fd47, %fd1, 0dC004000000000000;
	add.f64 	%fd6, %fd47, 0d3FC0DFABB917CA3A;
	div.rn.f64 	%fd7, %fd1, 0d4093FC0000000000;
	mov.b32 	%r103, 0;
	mov.u32 	%r64, %tid.x;
	shl.b64 	%rd45, %rd18, 2;
$L__BB7_13:
	shl.b32 	%r63, %r103, 7;
	add.s32 	%r3, %r63, %r64;
	cvta.to.global.u64 	%rd41, %rd11;
	add.s64 	%rd46, %rd41, %rd45;
	mul.wide.s32 	%rd47, %r3, 4;
	add.s64 	%rd48, %rd46, %rd47;
	ld.global.u32 	%r4, [%rd48];
	mul.hi.s32 	%r67, %r4, 1717986919;
	shr.u32 	%r68, %r67, 31;
	shr.s32 	%r69, %r67, 9;
	add.s32 	%r70, %r69, %r68;
	cvt.rn.f64.s32 	%fd48, %r70;
	fma.rn.f64 	%fd8, %fd7, %fd48, %fd6;
	mul.lo.s32 	%r71, %r70, 1280;
	sub.s32 	%r72, %r4, %r71;
	cvt.rn.f64.s32 	%fd49, %r72;
	fma.rn.f64 	%fd9, %fd7, %fd49, %fd5;
	add.f64 	%fd50, %fd9, 0dBFD0000000000000;
	mul.f64 	%fd10, %fd8, %fd8;
	fma.rn.f64 	%fd51, %fd50, %fd50, %fd10;
	sqrt.rn.f64 	%fd52, %fd51;
	add.f64 	%fd53, %fd52, %fd52;
	mul.f64 	%fd54, %fd52, %fd53;
	sub.f64 	%fd55, %fd52, %fd54;
	add.f64 	%fd56, %fd55, 0d3FD0000000000000;
	setp.lt.f64 	%p14, %fd9, %fd56;
	mov.b16 	%rs59, 0;
	mov.u16 	%rs60, %rs59;
	mov.u16 	%rs61, %rs59;
	@%p14 bra 	$L__BB7_23;
	add.f64 	%fd57, %fd9, 0d3FF0000000000000;
	fma.rn.f64 	%fd58, %fd57, %fd57, %fd10;
	setp.lt.f64 	%p15, %fd58, 0d3FB0000000000000;
	@%p15 bra 	$L__BB7_23;
	mov.f64 	%fd64, 0d0000000000000000;
	mov.b32 	%r104, 0;
	mov.f64 	%fd65, %fd64;
	mov.f64 	%fd66, %fd64;
	mov.f64 	%fd67, %fd64;
$L__BB7_16:
	sub.f64 	%fd60, %fd65, %fd64;
	add.f64 	%fd15, %fd9, %fd60;
	add.f64 	%fd61, %fd67, %fd67;
	fma.rn.f64 	%fd66, %fd61, %fd66, %fd8;
	mul.f64 	%fd65, %fd15, %fd15;
	mul.f64 	%fd64, %fd66, %fd66;
	add.s32 	%r6, %r104, 1;
	setp.lt.u32 	%p16, %r104, 23999;
	add.f64 	%fd62, %fd65, %fd64;
	setp.leu.f64 	%p17, %fd62, 0d4010000000000000;
	and.pred  	%p18, %p16, %p17;
	mov.u32 	%r104, %r6;
	mov.f64 	%fd67, %fd15;
	@%p18 bra 	$L__BB7_16;
	setp.eq.s32 	%p19, %r6, 24000;
	mov.u16 	%rs60, %rs59;
	mov.u16 	%rs61, %rs59;
	@%p19 bra 	$L__BB7_23;
	cvt.u16.u32 	%rs44, %r6;
	add.s16 	%rs45, %rs44, 3200;
	shr.u16 	%rs46, %rs45, 1;
	mul.hi.u16 	%rs47, %rs46, -31947;
	shr.u16 	%rs48, %rs47, 9;
	mul.lo.s16 	%rs49, %rs48, 1998;
	sub.s16 	%rs50, %rs45, %rs49;
	cvt.u32.u16 	%r7, %rs50;
	setp.gt.u16 	%p20, %rs50, 665;
	@%p20 bra 	$L__BB7_20;
	mul.lo.s32 	%r95, %r7, 139;
	mul.hi.u32 	%r96, %r95, 6448900;
	cvt.u16.u32 	%rs57, %r96;
	add.s16 	%rs61, %rs57, 116;
	mul.lo.s32 	%r97, %r7, 244;
	mul.hi.u32 	%r98, %r97, 6448900;
	cvt.u16.u32 	%rs58, %r98;
	add.s16 	%rs60, %rs58, 11;
	mul.lo.s32 	%r99, %r7, 237;
	mul.hi.u32 	%r100, %r99, 6448900;
	cvt.u16.u32 	%rs59, %r100;
	bra.uni 	$L__BB7_23;
$L__BB7_20:
	add.s32 	%r8, %r7, -666;
	setp.gt.u32 	%p21, %r8, 665;
	@%p21 bra 	$L__BB7_22;
	mul.lo.s32 	%r87, %r8, 253;
	shr.u32 	%r88, %r87, 1;
	mul.hi.u32 	%r89, %r88, -993130575;
	shr.u32 	%r90, %r89, 8;
	cvt.u16.u32 	%rs55, %r90;
	not.b16 	%rs61, %rs55;
	mul.lo.s32 	%r91, %r8, 123;
	shr.u32 	%r92, %r91, 1;
	mul.hi.u32 	%r93, %r92, -993130575;
	shr.u32 	%r94, %r93, 8;
	cvt.u16.u32 	%rs56, %r94;
	not.b16 	%rs60, %rs56;
	mov.b16 	%rs59, 238;
	bra.uni 	$L__BB7_23;
$L__BB7_22:
	add.s32 	%r74, %r7, -1332;
	mul.lo.s32 	%r75, %r74, 114;
	shr.u32 	%r76, %r75, 1;
	mul.hi.u32 	%r77, %r76, -993130575;
	shr.u32 	%r78, %r77, 8;
	cvt.u16.u32 	%rs51, %r78;
	add.s16 	%rs61, %rs51, 2;
	mul.lo.s32 	%r79, %r74, 121;
	shr.u32 	%r80, %r79, 1;
	mul.hi.u32 	%r81, %r80, -993130575;
	shr.u32 	%r82, %r81, 8;
	cvt.u16.u32 	%rs52, %r82;
	sub.s16 	%rs60, -124, %rs52;
	mul.lo.s32 	%r83, %r74, 239;
	shr.u32 	%r84, %r83, 1;
	mul.hi.u32 	%r85, %r84, -993130575;
	shr.u32 	%r86, %r85, 8;
	cvt.u16.u32 	%rs53, %r86;
	sub.s16 	%rs59, -17, %rs53;
$L__BB7_23:
	cvt.s64.s32 	%rd49, %r3;
	add.s64 	%rd50, %rd1, %rd49;
	add.s64 	%rd51, %rd2, %rd49;
	add.s64 	%rd52, %rd3, %rd49;
	cvta.to.global.u64 	%rd53, %rd7;
	shl.b32 	%r101, %r18, 7;
	cvt.s64.s32 	%rd54, %r101;
	mov.u32 	%r102, %ctaid.x;
	cvt.u64.u32 	%rd55, %r102;
	mul.lo.s64 	%rd56, %rd54, %rd55;
	shl.b64 	%rd57, %rd56, 2;
	add.s64 	%rd58, %rd53, %rd57;
	mul.wide.s32 	%rd59, %r3, 4;
	add.s64 	%rd60, %rd58, %rd59;
	st.global.u8 	[%rd50], %rs61;
	st.global.u8 	[%rd51], %rs60;
	st.global.u8 	[%rd52], %rs59;
	st.global.u32 	[%rd60], %r4;
	add.s32 	%r103, %r103, 1;
	setp.eq.s32 	%p22, %r103, %r18;
	@%p22 bra 	$L__BB7_29;
	bra.uni 	$L__BB7_13;
$L__BB7_24:
	add.s32 	%r16, %r15, -666;
	setp.gt.u32 	%p11, %r16, 665;
	@%p11 bra 	$L__BB7_26;
	mul.lo.s32 	%r46, %r16, 253;
	shr.u32 	%r47, %r46, 1;
	mul.hi.u32 	%r48, %r47, -993130575;
	shr.u32 	%r49, %r48, 8;
	cvt.u16.u32 	%rs37, %r49;
	not.b16 	%rs64, %rs37;
	mul.lo.s32 	%r50, %r16, 123;
	shr.u32 	%r51, %r50, 1;
	mul.hi.u32 	%r52, %r51, -993130575;
	shr.u32 	%r53, %r52, 8;
	cvt.u16.u32 	%rs38, %r53;
	not.b16 	%rs63, %rs38;
	mov.b16 	%rs62, 238;
	bra.uni 	$L__BB7_27;
$L__BB7_26:
	add.s32 	%r33, %r15, -1332;
	mul.lo.s32 	%r34, %r33, 114;
	shr.u32 	%r35, %r34, 1;
	mul.hi.u32 	%r36, %r35, -993130575;
	shr.u32 	%r37, %r36, 8;
	cvt.u16.u32 	%rs33, %r37;
	add.s16 	%rs64, %rs33, 2;
	mul.lo.s32 	%r38, %r33, 121;
	shr.u32 	%r39, %r38, 1;
	mul.hi.u32 	%r40, %r39, -993130575;
	shr.u32 	%r41, %r40, 8;
	cvt.u16.u32 	%rs34, %r41;
	sub.s16 	%rs63, -124, %rs34;
	mul.lo.s32 	%r42, %r33, 239;
	shr.u32 	%r43, %r42, 1;
	mul.hi.u32 	%r44, %r43, -993130575;
	shr.u32 	%r45, %r44, 8;
	cvt.u16.u32 	%rs35, %r45;
	sub.s16 	%rs62, -17, %rs35;
$L__BB7_27:
	cvt.s64.s32 	%rd29, %r11;
	add.s64 	%rd30, %rd1, %rd29;
	add.s64 	%rd31, %rd2, %rd29;
	add.s64 	%rd32, %rd3, %rd29;
	cvta.to.global.u64 	%rd33, %rd7;
	shl.b32 	%r60, %r18, 7;
	cvt.s64.s32 	%rd34, %r60;
	mov.u32 	%r61, %ctaid.x;
	cvt.u64.u32 	%rd35, %r61;
	mul.lo.s64 	%rd36, %rd34, %rd35;
	shl.b64 	%rd37, %rd36, 2;
	add.s64 	%rd38, %rd33, %rd37;
	mul.wide.s32 	%rd39, %r11, 4;
	add.s64 	%rd40, %rd38, %rd39;
	st.global.u8 	[%rd30], %rs64;
	st.global.u8 	[%rd31], %rs63;
	st.global.u8 	[%rd32], %rs62;
	st.global.u32 	[%rd40], %r12;
$L__BB7_28:
	add.s32 	%r105, %r105, 1;
	setp.ne.s32 	%p12, %r105, %r18;
	@%p12 bra 	$L__BB7_3;
$L__BB7_29:
	ret;

}


// ===== COMPILED SASS (sm_100) =====

	.target	sm_100

	.elftype	@"ET_EXEC"


//--------------------- .note.nv.tkinfo           --------------------------
	.section	.note.nv.tkinfo,"",@"SHT_NOTE"
	.sectionflags	@"SHF_NOTE_NV_TKINFO"
	.tkinfo
        /*0018*/ 	.word	0x00000002
        /*0030*/ 	.string	""
        /*0030*/ 	.string	"ptxas"
        /*0030*/ 	.string	"Cuda compilation tools, release 13.0, V13.0.88"
        /*0030*/ 	.string	"Build cuda_13.0.r13.0/compiler.36424714_0"
        /*0030*/ 	.string	"-arch sm_100 -m 64 "



//--------------------- .note.nv.cuinfo           --------------------------
	.section	.note.nv.cuinfo,"",@"SHT_NOTE"
	.sectionflags	@"SHF_NOTE_NV_CUINFO"
        /*0018*/ 	.short	0x0002
        /*001a*/ 	.short	0x0064
        /*001c*/ 	.short	0x0082
	.zero		2


//--------------------- .nv.info                  --------------------------
	.section	.nv.info,"",@"SHT_CUDA_INFO"
	.align	4


	//----- nvinfo : EIATTR_REGCOUNT
	.align		4
        /*0000*/ 	.byte	0x04, 0x2f
        /*0002*/ 	.short	(.L_44 - .L_43)
	.align		4
.L_43:
        /*0004*/ 	.word	index@(_Z8setSpeedPcd)
        /*0008*/ 	.word	0x0000001b


	//----- nvinfo : EIATTR_FRAME_SIZE
	.align		4
.L_44:
        /*000c*/ 	.byte	0x04, 0x11
        /*000e*/ 	.short	(.L_46 - .L_45)
	.align		4
.L_45:
        /*0010*/ 	.word	index@($__internal_5_$__cuda_sm20_dsqrt_rn_f64_mediumpath_v1)
        /*0014*/ 	.word	0x00000000


	//----- nvinfo : EIATTR_FRAME_SIZE
	.align		4
.L_46:
        /*0018*/ 	.byte	0x04, 0x11
        /*001a*/ 	.short	(.L_48 - .L_47)
	.align		4
.L_47:
        /*001c*/ 	.word	index@($__internal_4_$__cuda_sm20_div_rn_f64_full)
        /*0020*/ 	.word	0x00000000


	//----- nvinfo : EIATTR_FRAME_SIZE
	.align		4
.L_48:
        /*0024*/ 	.byte	0x04, 0x11
        /*0026*/ 	.short	(.L_50 - .L_49)
	.align		4
.L_49:
        /*0028*/ 	.word	index@(_Z8setSpeedPcd)
        /*002c*/ 	.word	0x00000000


	//----- nvinfo : EIATTR_REGCOUNT
	.align		4
.L_50:
        /*0030*/ 	.byte	0x04, 0x2f
        /*0032*/ 	.short	(.L_52 - .L_51)
	.align		4
.L_51:
        /*0034*/ 	.word	index@(_ZN3cub18CUB_300001_SM_10006detail11EmptyKernelIvEEvv)
        /*0038*/ 	.word	0x00000004


	//----- nvinfo : EIATTR_FRAME_SIZE
	.align		4
.L_52:
        /*003c*/ 	.byte	0x04, 0x11
        /*003e*/ 	.short	(.L_54 - .L_53)
	.align		4
.L_53:
        /*0040*/ 	.word	index@(_ZN3cub18CUB_300001_SM_10006detail11EmptyKernelIvEEvv)
        /*0044*/ 	.word	0x00000000


	//----- nvinfo : EIATTR_REGCOUNT
	.align		4
.L_54:
        /*0048*/ 	.byte	0x04, 0x2f
        /*004a*/ 	.short	(.L_56 - .L_55)
	.align		4
.L_55:
        /*004c*/ 	.word	index@(_ZN3cub18CUB_300001_SM_10006detail8for_each13static_kernelINS2_12policy_hub_t12policy_500_tEmN6thrust24THRUST_300001_SM_1000_NS8cuda_cub20__uninitialized_fill7functorINS7_10device_ptrIcEEcEEEEvT0_T1_)
        /*0050*/ 	.word	0x0000000a


	//----- nvinfo : EIATTR_FRAME_SIZE
	.align		4
.L_56:
        /*0054*/ 	.byte	0x04, 0x11
        /*0056*/ 	.short	(.L_58 - .L_57)
	.align		4
.L_57:
        /*0058*/ 	.word	index@(_ZN3cub18CUB_300001_SM_10006detail8for_each13static_kernelINS2_12policy_hub_t12policy_500_tEmN6thrust24THRUST_300001_SM_1000_NS8cuda_cub20__uninitialized_fill7functorINS7_10device_ptrIcEEcEEEEvT0_T1_)
        /*005c*/ 	.word	0x00000000


	//----- nvinfo : EIATTR_REGCOUNT
	.align		4
.L_58:
        /*0060*/ 	.byte	0x04, 0x2f
        /*0062*/ 	.short	(.L_60 - .L_59)
	.align		4
.L_59:
        /*0064*/ 	.word	index@(_ZN3cub18CUB_300001_SM_10006detail8for_each13static_kernelINS2_12policy_hub_t12policy_500_tEmN6thrust24THRUST_300001_SM_1000_NS8cuda_cub20__uninitialized_fill7functorINS7_10device_ptrIiEEiEEEEvT0_T1_)
        /*0068*/ 	.word	0x00000008


	//----- nvinfo : EIATTR_FRAME_SIZE
	.align		4
.L_60:
        /*006c*/ 	.byte	0x04, 0x11
        /*006e*/ 	.short	(.L_62 - .L_61)
	.align		4
.L_61:
        /*0070*/ 	.word	index@(_ZN3cub18CUB_300001_SM_10006detail8for_each13static_kernelINS2_12policy_hub_t12policy_500_tEmN6thrust24THRUST_300001_SM_1000_NS8cuda_cub20__uninitialized_fill7functorINS7_10device_ptrIiEEiEEEEvT0_T1_)
        /*0074*/ 	.word	0x00000000


	//----- nvinfo : EIATTR_REGCOUNT
	.align		4
.L_62:
        /*0078*/ 	.byte	0x04, 0x2f
        /*007a*/ 	.short	(.L_64 - .L_63)
	.align		4
.L_63:
        /*007c*/ 	.word	index@(_ZN3cub18CUB_300001_SM_10006detail8for_each13static_kernelINS2_12policy_hub_t12policy_500_tElN6thrust24THRUST_300001_SM_1000_NS8cuda_cub6__fill7functorINS7_6detail15normal_iteratorINS7_10device_ptrIcEEEEiEEEEvT0_T1_)
        /*0080*/ 	.word	0x0000000a


	//----- nvinfo : EIATTR_FRAME_SIZE
	.align		4
.L_64:
        /*0084*/ 	.byte	0x04, 0x11
        /*0086*/ 	.short	(.L_66 - .L_65)
	.align		4
.L_65:
        /*0088*/ 	.word	index@(_ZN3cub18CUB_300001_SM_10006detail8for_each13static_kernelINS2_12policy_hub_t12policy_500_tElN6thrust24THRUST_300001_SM_1000_NS8cuda_cub6__fill7functorINS7_6detail15normal_iteratorINS7_10device_ptrIcEEEEiEEEEvT0_T1_)
        /*008c*/ 	.word	0x00000000


	//----- nvinfo : EIATTR_REGCOUNT
	.align		4
.L_66:
        /*0090*/ 	.byte	0x04, 0x2f
        /*0092*/ 	.short	(.L_68 - .L_67)
	.align		4
.L_67:
        /*0094*/ 	.word	index@(_ZN3cub18CUB_300001_SM_10006detail8for_each13static_kernelINS2_12policy_hub_t12policy_500_tElN6thrust24THRUST_300001_SM_1000_NS8cuda_cub10__tabulate7functorINS7_6detail15normal_iteratorINS7_10device_ptrIiEEEENS7_6system6detail7generic6detail22compute_sequence_valueIivEElEEEEvT0_T1_)
        /*0098*/ 	.word	0x0000000a


	//----- nvinfo : EIATTR_FRAME_SIZE
	.align		4
.L_68:
        /*009c*/ 	.byte	0x04, 0x11
        /*009e*/ 	.short	(.L_70 - .L_69)
	.align		4
.L_69:
        /*00a0*/ 	.word	index@(_ZN3cub18CUB_300001_SM_10006detail8for_each13static_kernelINS2_12policy_hub_t12policy_500_tElN6thrust24THRUST_300001_SM_1000_NS8cuda_cub10__tabulate7functorINS7_6detail15normal_iteratorINS7_10device_ptrIiEEEENS7_6system6detail7generic6detail22compute_sequence_valueIivEElEEEEvT0_T1_)
        /*00a4*/ 	.word	0x00000000


	//----- nvinfo : EIATTR_REGCOUNT
	.align		4
.L_70:
        /*00a8*/ 	.byte	0x04, 0x2f
        /*00aa*/ 	.short	(.L_72 - .L_71)
	.align		4
.L_71:
        /*00ac*/ 	.word	index@(_ZN3cub18CUB_300001_SM_10006detail9transform16transform_kernelINS2_10policy_hubILb1EN4cuda3std3__45tupleIJN6thrust24THRUST_300001_SM_1000_NS12zip_iteratorINS8_IJNSA_6detail15normal_iteratorINSA_10device_ptrIcEEEESG_SG_NSD_INSE_IiEEEEEEEEEEEEE10policy1000Ei13speed_functorSK_JSK_EEEvT0_iT1_T2_DpNS2_10kernel_argIT3_EE)
        /*00b0*/ 	.word	0x00000024


	//----- nvinfo : EIATTR_FRAME_SIZE
	.align		4
.L_72:
        /*00b4*/ 	.byte	0x04, 0x11
        /*00b6*/ 	.short	(.L_74 - .L_73)
	.align		4
.L_73:
        /*00b8*/ 	.word	index@($__internal_3_$__cuda_sm20_dsqrt_rn_f64_mediumpath_v1)
        /*00bc*/ 	.word	0x00000000


	//----- nvinfo : EIATTR_FRAME_SIZE
	.align		4
.L_74:
        /*00c0*/ 	.byte	0x04, 0x11
        /*00c2*/ 	.short	(.L_76 - .L_75)
	.align		4
.L_75:
        /*00c4*/ 	.word	index@($__internal_2_$__cuda_sm20_div_rn_f64_full)
        /*00c8*/ 	.word	0x00000000


	//----- nvinfo : EIATTR_FRAME_SIZE
	.align		4
.L_76:
        /*00cc*/ 	.byte	0x04, 0x11
        /*00ce*/ 	.short	(.L_78 - .L_77)
	.align		4
.L_77:
        /*00d0*/ 	.word	index@(_ZN3cub18CUB_300001_SM_10006detail9transform16transform_kernelINS2_10policy_hubILb1EN4cuda3std3__45tupleIJN6thrust24THRUST_300001_SM_1000_NS12zip_iteratorINS8_IJNSA_6detail15normal_iteratorINSA_10device_ptrIcEEEESG_SG_NSD_INSE_IiEEEEEEEEEEEEE10policy1000Ei13speed_functorSK_JSK_EEEvT0_iT1_T2_DpNS2_10kernel_argIT3_EE)
        /*00d4*/ 	.word	0x00000000


	//----- nvinfo : EIATTR_REGCOUNT
	.align		4
.L_78:
        /*00d8*/ 	.byte	0x04, 0x2f
        /*00da*/ 	.short	(.L_80 - .L_79)
	.align		4
.L_79:
        /*00dc*/ 	.word	index@(_ZN3cub18CUB_300001_SM_10006detail9transform16transform_kernelINS2_10policy_hubILb1EN4cuda3std3__45tupleIJN6thrust24THRUST_300001_SM_1000_NS12zip_iteratorINS8_IJNSA_6detail15normal_iteratorINSA_10device_ptrIcEEEESG_SG_NSD_INSE_IiEEEEEEEEEEEEE10policy1000El13speed_functorSK_JSK_EEEvT0_iT1_T2_DpNS2_10kernel_argIT3_EE)
        /*00e0*/ 	.word	0x00000024


	//----- nvinfo : EIATTR_FRAME_SIZE
	.align		4
.L_80:
        /*00e4*/ 	.byte	0x04, 0x11
        /*00e6*/ 	.short	(.L_82 - .L_81)
	.align		4
.L_81:
        /*00e8*/ 	.word	index@($__internal_1_$__cuda_sm20_dsqrt_rn_f64_mediumpath_v1)
        /*00ec*/ 	.word	0x00000000


	//----- nvinfo : EIATTR_FRAME_SIZE
	.align		4
.L_82:
        /*00f0*/ 	.byte	0x04, 0x11
        /*00f2*/ 	.short	(.L_84 - .L_83)
	.align		4
.L_83:
        /*00f4*/ 	.word	index@($__internal_0_$__cuda_sm20_div_rn_f64_full)
        /*00f8*/ 	.word	0x00000000


	//----- nvinfo : EIATTR_FRAME_SIZE
	.align		4
.L_84:
        /*00fc*/ 	.byte	0x04, 0x11
        /*00fe*/ 	.short	(.L_86 - .L_85)
	.align		4
.L_85:
        /*0100*/ 	.word	index@(_ZN3cub18CUB_300001_SM_10006detail9transform16transform_kernelINS2_10policy_hubILb1EN4cuda3std3__45tupleIJN6thrust24THRUST_300001_SM_1000_NS12zip_iteratorINS8_IJNSA_6detail15normal_iteratorINSA_10device_ptrIcEEEESG_SG_NSD_INSE_IiEEEEEEEEEEEEE10policy1000El13speed_functorSK_JSK_EEEvT0_iT1_T2_DpNS2_10kernel_argIT3_EE)
        /*0104*/ 	.word	0x00000000


	//----- nvinfo : EIATTR_MIN_STACK_SIZE
	.align		4
.L_86:
        /*0108*/ 	.byte	0x04, 0x12
        /*010a*/ 	.short	(.L_88 - .L_87)
	.align		4
.L_87:
        /*010c*/ 	.word	index@(_ZN3cub18CUB_300001_SM_10006detail9transform16transform_kernelINS2_10policy_hubILb1EN4cuda3std3__45tupleIJN6thrust24THRUST_300001_SM_1000_NS12zip_iteratorINS8_IJNSA_6detail15normal_iteratorINSA_10device_ptrIcEEEESG_SG_NSD_INSE_IiEEEEEEEEEEEEE10policy1000El13speed_functorSK_JSK_EEEvT0_iT1_T2_DpNS2_10kernel_argIT3_EE)
        /*0110*/ 	.word	0x00000000


	//----- nvinfo : EIATTR_MIN_STACK_SIZE
	.align		4
.L_88:
        /*0114*/ 	.byte	0x04, 0x12
        /*0116*/ 	.short	(.L_90 - .L_89)
	.align		4
.L_89:
        /*0118*/ 	.word	index@(_ZN3cub18CUB_300001_SM_10006detail9transform16transform_kernelINS2_10policy_hubILb1EN4cuda3std3__45tupleIJN6thrust24THRUST_300001_SM_1000_NS12zip_iteratorINS8_IJNSA_6detail15normal_iteratorINSA_10device_ptrIcEEEESG_SG_NSD_INSE_IiEEEEEEEEEEEEE10policy1000Ei13speed_functorSK_JSK_EEEvT0_iT1_T2_DpNS2_10kernel_argIT3_EE)
        /*011c*/ 	.word	0x00000000


	//----- nvinfo : EIATTR_MIN_STACK_SIZE
	.align		4
.L_90:
        /*0120*/ 	.byte	0x04, 0x12
        /*0122*/ 	.short	(.L_92 - .L_91)
	.align		4
.L_91:
        /*0124*/ 	.word	index@(_ZN3cub18CUB_300001_SM_10006detail8for_each13static_kernelINS2_12policy_hub_t12policy_500_tElN6thrust24THRUST_300001_SM_1000_NS8cuda_cub10__tabulate7functorINS7_6detail15normal_iteratorINS7_10device_ptrIiEEEENS7_6system6detail7generic6detail22compute_sequence_valueIivEElEEEEvT0_T1_)
        /*0128*/ 	.word	0x00000000


	//----- nvinfo : EIATTR_MIN_STACK_SIZE
	.align		4
.L_92:
        /*012c*/ 	.byte	0x04, 0x12
        /*012e*/ 	.short	(.L_94 - .L_93)
	.align		4
.L_93:
        /*0130*/ 	.word	index@(_ZN3cub18CUB_300001_SM_10006detail8for_each13static_kernelINS2_12policy_hub_t12policy_500_tElN6thrust24THRUST_300001_SM_1000_NS8cuda_cub6__fill7functorINS7_6detail15normal_iteratorINS7_10device_ptrIcEEEEiEEEEvT0_T1_)
        /*0134*/ 	.word	0x00000000


	//----- nvinfo : EIATTR_MIN_STACK_SIZE
	.align		4
.L_94:
        /*0138*/ 	.byte	0x04, 0x12
        /*013a*/ 	.short	(.L_96 - .L_95)
	.align		4
.L_95:
        /*013c*/ 	.word	index@(_ZN3cub18CUB_300001_SM_10006detail8for_each13static_kernelINS2_12policy_hub_t12policy_500_tEmN6thrust24THRUST_300001_SM_1000_NS8cuda_cub20__uninitialized_fill7functorINS7_10device_ptrIiEEiEEEEvT0_T1_)
        /*0140*/ 	.word	0x00000000


	//----- nvinfo : EIATTR_MIN_STACK_SIZE
	.align		4
.L_96:
        /*0144*/ 	.byte	0x04, 0x12
        /*0146*/ 	.short	(.L_98 - .L_97)
	.align		4
.L_97:
        /*0148*/ 	.word	index@(_ZN3cub18CUB_300001_SM_10006detail8for_each13static_kernelINS2_12policy_hub_t12policy_500_tEmN6thrust24THRUST_300001_SM_1000_NS8cuda_cub20__uninitialized_fill7functorINS7_10device_ptrIcEEcEEEEvT0_T1_)
        /*014c*/ 	.word	0x00000000


	//----- nvinfo : EIATTR_MIN_STACK_SIZE
	.align		4
.L_98:
        /*0150*/ 	.byte	0x04, 0x12
        /*0152*/ 	.short	(.L_100 - .L_99)
	.align		4
.L_99:
        /*0154*/ 	.word	index@(_ZN3cub18CUB_300001_SM_10006detail11EmptyKernelIvEEvv)
        /*0158*/ 	.word	0x00000000


	//----- nvinfo : EIATTR_MIN_STACK_SIZE
	.align		4
.L_100:
        /*015c*/ 	.byte	0x04, 0x12
        /*015e*/ 	.short	(.L_102 - .L_101)
	.align		4
.L_101:
        /*0160*/ 	.word	index@(_Z8setSpeedPcd)
        /*0164*/ 	.word	0x00000000
.L_102:


//--------------------- .nv.compat                --------------------------
	.section	.nv.compat,"",@"SHT_CUDA_COMPAT_INFO"
	.align	4
        /*0000*/ 	.byte	0x02, 0x09, 0x00, 0x00, 0x02, 0x02, 0x01, 0x00, 0x02, 0x05, 0x05, 0x00, 0x03, 0x07, 0x01, 0x01
        /*0010*/ 	.byte	0x02, 0x03, 0x00, 0x00, 0x02, 0x06, 0x01, 0x00, 0x04, 0x0b, 0x08, 0x00, 0x01, 0x00, 0x00, 0x00
        /*0020*/ 	.byte	0x00, 0x00, 0x00, 0x00


//--------------------- .nv.info._ZN3cub18CUB_300001_SM_10006detail9transform16transform_kernelINS2_10policy_hubILb1EN4cuda3std3__45tupleIJN6thrust24THRUST_300001_SM_1000_NS12zip_iteratorINS8_IJNSA_6detail15normal_iteratorINSA_10device_ptrIcEEEESG_SG_NSD_INSE_IiEEEEEEEEEEEEE10policy1000El13speed_functorSK_JSK_EEEvT0_iT1_T2_DpNS2_10kernel_argIT3_EE --------------------------
	.section	.nv.info._ZN3cub18CUB_300001_SM_10006detail9transform16transform_kernelINS2_10policy_hubILb1EN4cuda3std3__45tupleIJN6thrust24THRUST_300001_SM_1000_NS12zip_iteratorINS8_IJNSA_6detail15normal_iteratorINSA_10device_ptrIcEEEESG_SG_NSD_INSE_IiEEEEEEEEEEEEE10policy1000El13speed_functorSK_JSK_EEEvT0_iT1_T2_DpNS2_10kernel_argIT3_EE,"",@"SHT_CUDA_INFO"
	.sectionflags	@""
	.align	4


	//----- nvinfo : EIATTR_CUDA_API_VERSION
	.align		4
        /*0000*/ 	.byte	0x04, 0x37
        /*0002*/ 	.short	(.L_104 - .L_103)
.L_103:
        /*0004*/ 	.word	0x00000082


	//----- nvinfo : EIATTR_KPARAM_INFO
	.align		4
.L_104:
        /*0008*/ 	.byte	0x04, 0x17
        /*000a*/ 	.short	(.L_106 - .L_105)
.L_105:
        /*000c*/ 	.word	0x00000000
        /*0010*/ 	.short	0x0004
        /*0012*/ 	.short	0x0038
        /*0014*/ 	.byte	0x00, 0xf0, 0x81, 0x00


	//----- nvinfo : EIATTR_KPARAM_INFO
	.align		4
.L_106:
        /*0018*/ 	.byte	0x04, 0x17
        /*001a*/ 	.short	(.L_108 - .L_107)
.L_107:
        /*001c*/ 	.word	0x00000000
        /*0020*/ 	.short	0x0003
        /*0022*/ 	.short	0x0018
        /*0024*/ 	.byte	0x00, 0xf0, 0x81, 0x00


	//----- nvinfo : EIATTR_KPARAM_INFO
	.align		4
.L_108:
        /*0028*/ 	.byte	0x04, 0x17
        /*002a*/ 	.short	(.L_110 - .L_109)
.L_109:
        /*002c*/ 	.word	0x00000000
        /*0030*/ 	.short	0x0002
        /*0032*/ 	.short	0x0010
        /*0034*/ 	.byte	0x00, 0xf0, 0x21, 0x00


	//----- nvinfo : EIATTR_KPARAM_INFO
	.align		4
.L_110:
        /*0038*/ 	.byte	0x04, 0x17
        /*003a*/ 	.short	(.L_112 - .L_111)
.L_111:
        /*003c*/ 	.word	0x00000000
        /*0040*/ 	.short	0x0001
        /*0042*/ 	.short	0x0008
        /*0044*/ 	.byte	0x00, 0xf0, 0x11, 0x00


	//----- nvinfo : EIATTR_KPARAM_INFO
	.align		4
.L_112:
        /*0048*/ 	.byte	0x04, 0x17
        /*004a*/ 	.short	(.L_114 - .L_113)
.L_113:
        /*004c*/ 	.word	0x00000000
        /*0050*/ 	.short	0x0000
        /*0052*/ 	.short	0x0000
        /*0054*/ 	.byte	0x00, 0xf0, 0x21, 0x00


	//----- nvinfo : EIATTR_SPARSE_MMA_MASK
	.align		4
.L_114:
        /*0058*/ 	.byte	0x03, 0x50
        /*005a*/ 	.short	0x0000


	//----- nvinfo : EIATTR_MAXREG_COUNT
	.align		4
        /*005c*/ 	.byte	0x03, 0x1b
        /*005e*/ 	.short	0x00ff


	//----- nvinfo : EIATTR_MERCURY_ISA_VERSION
	.align		4
        /*0060*/ 	.byte	0x03, 0x5f
        /*0062*/ 	.short	0x0101


	//----- nvinfo : EIATTR_VRC_CTA_INIT_COUNT
	.align		4
        /*0064*/ 	.byte	0x02, 0x4a
	.zero		1
	.zero		1


	//----- nvinfo : EIATTR_EXIT_INSTR_OFFSETS
	.align		4
        /*0068*/ 	.byte	0x04, 0x1c
        /*006a*/ 	.short	(.L_116 - .L_115)


	//   ....[0]....
.L_115:
        /*006c*/ 	.word	0x000001d0


	//   ....[1]....
        /*0070*/ 	.word	0x000010d0


	//   ....[2]....
        /*0074*/ 	.word	0x00001100


	//   ....[3]....
        /*0078*/ 	.word	0x00001fc0


	//----- nvinfo : EIATTR_MAX_THREADS
	.align		4
.L_116:
        /*007c*/ 	.byte	0x04, 0x05
        /*007e*/ 	.short	(.L_118 - .L_117)
.L_117:
        /*0080*/ 	.word	0x00000080
        /*0084*/ 	.word	0x00000001
        /*0088*/ 	.word	0x00000001


	//----- nvinfo : EIATTR_CRS_STACK_SIZE
	.align		4
.L_118:
        /*008c*/ 	.byte	0x04, 0x1e
        /*008e*/ 	.short	(.L_120 - .L_119)
.L_119:
        /*0090*/ 	.word	0x00000000


	//----- nvinfo : EIATTR_CBANK_PARAM_SIZE
	.align		4
.L_120:
        /*0094*/ 	.byte	0x03, 0x19
        /*0096*/ 	.short	0x0058


	//----- nvinfo : EIATTR_PARAM_CBANK
	.align		4
        /*0098*/ 	.byte	0x04, 0x0a
        /*009a*/ 	.short	(.L_122 - .L_121)
	.align		4
.L_121:
        /*009c*/ 	.word	index@(.nv.constant0._ZN3cub18CUB_300001_SM_10006detail9transform16transform_kernelINS2_10policy_hubILb1EN4cuda3std3__45tupleIJN6thrust24THRUST_300001_SM_1000_NS12zip_iteratorINS8_IJNSA_6detail15normal_iteratorINSA_10device_ptrIcEEEESG_SG_NSD_INSE_IiEEEEEEEEEEEEE10policy1000El13speed_functorSK_JSK_EEEvT0_iT1_T2_DpNS2_10kernel_argIT3_EE)
        /*00a0*/ 	.short	0x0380
        /*00a2*/ 	.short	0x0058


	//----- nvinfo : EIATTR_SW_WAR
	.align		4
.L_122:
        /*00a4*/ 	.byte	0x04, 0x36
        /*00a6*/ 	.short	(.L_124 - .L_123)
.L_123:
        /*00a8*/ 	.word	0x00000008
.L_124:


//--------------------- .nv.info._ZN3cub18CUB_300001_SM_10006detail9transform16transform_kernelINS2_10policy_hubILb1EN4cuda3std3__45tupleIJN6thrust24THRUST_300001_SM_1000_NS12zip_iteratorINS8_IJNSA_6detail15normal_iteratorINSA_10device_ptrIcEEEESG_SG_NSD_INSE_IiEEEEEEEEEEEEE10policy1000Ei13speed_functorSK_JSK_EEEvT0_iT1_T2_DpNS2_10kernel_argIT3_EE --------------------------
	.section	.nv.info._ZN3cub18CUB_300001_SM_10006detail9transform16transform_kernelINS2_10policy_hubILb1EN4cuda3std3__45tupleIJN6thrust24THRUST_300001_SM_1000_NS12zip_iteratorINS8_IJNSA_6detail15normal_iteratorINSA_10device_ptrIcEEEESG_SG_NSD_INSE_IiEEEEEEEEEEEEE10policy1000Ei13speed_functorSK_JSK_EEEvT0_iT1_T2_DpNS2_10kernel_argIT3_EE,"",@"SHT_CUDA_INFO"
	.sectionflags	@""
	.align	4


	//----- nvinfo : EIATTR_CUDA_API_VERSION
	.align		4
        /*0000*/ 	.byte	0x04, 0x37
        /*0002*/ 	.short	(.L_126 - .L_125)
.L_125:
        /*0004*/ 	.word	0x00000082


	//----- nvinfo : EIATTR_KPARAM_INFO
	.align		4
.L_126:
        /*0008*/ 	.byte	0x04, 0x17
        /*000a*/ 	.short	(.L_128 - .L_127)
.L_127:
        /*000c*/ 	.word	0x00000000
        /*0010*/ 	.short	0x0004
        /*0012*/ 	.short	0x0030
        /*0014*/ 	.byte	0x00, 0xf0, 0x81, 0x00


	//----- nvinfo : EIATTR_KPARAM_INFO
	.align		4
.L_128:
        /*0018*/ 	.byte	0x04, 0x17
        /*001a*/ 	.short	(.L_130 - .L_129)
.L_129:
        /*001c*/ 	.word	0x00000000
        /*0020*/ 	.short	0x0003
        /*0022*/ 	.short	0x0010
        /*0024*/ 	.byte	0x00, 0xf0, 0x81, 0x00


	//----- nvinfo : EIATTR_KPARAM_INFO
	.align		4
.L_130:
        /*0028*/ 	.byte	0x04, 0x17
        /*002a*/ 	.short	(.L_132 - .L_131)
.L_131:
        /*002c*/ 	.word	0x00000000
        /*0030*/ 	.short	0x0002
        /*0032*/ 	.short	0x0008
        /*0034*/ 	.byte	0x00, 0xf0, 0x21, 0x00


	//----- nvinfo : EIATTR_KPARAM_INFO
	.align		4
.L_132:
        /*0038*/ 	.byte	0x04, 0x17
        /*003a*/ 	.short	(.L_134 - .L_133)
.L_133:
        /*003c*/ 	.word	0x00000000
        /*0040*/ 	.short	0x0001
        /*0042*/ 	.short	0x0004
        /*0044*/ 	.byte	0x00, 0xf0, 0x11, 0x00


	//----- nvinfo : EIATTR_KPARAM_INFO
	.align		4
.L_134:
        /*0048*/ 	.byte	0x04, 0x17
        /*004a*/ 	.short	(.L_136 - .L_135)
.L_135:
        /*004c*/ 	.word	0x00000000
        /*0050*/ 	.short	0x0000
        /*0052*/ 	.short	0x0000
        /*0054*/ 	.byte	0x00, 0xf0, 0x11, 0x00


	//----- nvinfo : EIATTR_SPARSE_MMA_MASK
	.align		4
.L_136:
        /*0058*/ 	.byte	0x03, 0x50
        /*005a*/ 	.short	0x0000


	//----- nvinfo : EIATTR_MAXREG_COUNT
	.align		4
        /*005c*/ 	.byte	0x03, 0x1b
        /*005e*/ 	.short	0x00ff


	//----- nvinfo : EIATTR_MERCURY_ISA_VERSION
	.align		4
        /*0060*/ 	.byte	0x03, 0x5f
        /*0062*/ 	.short	0x0101


	//----- nvinfo : EIATTR_VRC_CTA_INIT_COUNT
	.align		4
        /*0064*/ 	.byte	0x02, 0x4a
	.zero		1
	.zero		1


	//----- nvinfo : EIATTR_EXIT_INSTR_OFFSETS
	.align		4
        /*0068*/ 	.byte	0x04, 0x1c
        /*006a*/ 	.short	(.L_138 - .L_137)


	//   ....[0]....
.L_137:
        /*006c*/ 	.word	0x00000180


	//   ....[1]....
        /*0070*/ 	.word	0x00000fa0


	//   ....[2]....
        /*0074*/ 	.word	0x00000fe0


	//   ....[3]....
        /*0078*/ 	.word	0x00001e90


	//----- nvinfo : EIATTR_MAX_THREADS
	.align		4
.L_138:
        /*007c*/ 	.byte	0x04, 0x05
        /*007e*/ 	.short	(.L_140 - .L_139)
.L_139:
        /*0080*/ 	.word	0x00000080
        /*0084*/ 	.word	0x00000001
        /*0088*/ 	.word	0x00000001


	//----- nvinfo : EIATTR_CRS_STACK_SIZE
	.align		4
.L_140:
        /*008c*/ 	.byte	0x04, 0x1e
        /*008e*/ 	.short	(.L_142 - .L_141)
.L_141:
        /*0090*/ 	.word	0x00000000


	//----- nvinfo : EIATTR_CBANK_PARAM_SIZE
	.align		4
.L_142:
        /*0094*/ 	.byte	0x03, 0x19
        /*0096*/ 	.short	0x0050


	//----- nvinfo : EIATTR_PARAM_CBANK
	.align		4
        /*0098*/ 	.byte	0x04, 0x0a
        /*009a*/ 	.short	(.L_144 - .L_143)
	.align		4
.L_143:
        /*009c*/ 	.word	index@(.nv.constant0._ZN3cub18CUB_300001_SM_10006detail9transform16transform_kernelINS2_10policy_hubILb1EN4cuda3std3__45tupleIJN6thrust24THRUST_300001_SM_1000_NS12zip_iteratorINS8_IJNSA_6detail15normal_iteratorINSA_10device_ptrIcEEEESG_SG_NSD_INSE_IiEEEEEEEEEEEEE10policy1000Ei13speed_functorSK_JSK_EEEvT0_iT1_T2_DpNS2_10kernel_argIT3_EE)
        /*00a0*/ 	.short	0x0380
        /*00a2*/ 	.short	0x0050


	//----- nvinfo : EIATTR_SW_WAR
	.align		4
.L_144:
        /*00a4*/ 	.byte	0x04, 0x36
        /*00a6*/ 	.short	(.L_146 - .L_145)
.L_145:
        /*00a8*/ 	.word	0x00000008
.L_146:


//--------------------- .nv.info._ZN3cub18CUB_300001_SM_10006detail8for_each13static_kernelINS2_12policy_hub_t12policy_500_tElN6thrust24THRUST_300001_SM_1000_NS8cuda_cub10__tabulate7functorINS7_6detail15normal_iteratorINS7_10device_ptrIiEEEENS7_6system6detail7generic6detail22compute_sequence_valueIivEElEEEEvT0_T1_ --------------------------
	.section	.nv.info._ZN3cub18CUB_300001_SM_10006detail8for_each13static_kernelINS2_12policy_hub_t12policy_500_tElN6thrust24THRUST_300001_SM_1000_NS8cuda_cub10__tabulate7functorINS7_6detail15normal_iteratorINS7_10device_ptrIiEEEENS7_6system6detail7generic6detail22compute_sequence_valueIivEElEEEEvT0_T1_,"",@"SHT_CUDA_INFO"
	.sectionflags	@""
	.align	4


	//----- nvinfo : EIATTR_CUDA_API_VERSION
	.align		4
        /*0000*/ 	.byte	0x04, 0x37
        /*0002*/ 	.short	(.L_148 - .L_147)
.L_147:
        /*0004*/ 	.word	0x00000082


	//----- nvinfo : EIATTR_KPARAM_INFO
	.align		4
.L_148:
        /*0008*/ 	.byte	0x04, 0x17
        /*000a*/ 	.short	(.L_150 - .L_149)
.L_149:
        /*000c*/ 	.word	0x00000000
        /*0010*/ 	.short	0x0001
        /*0012*/ 	.short	0x0008
        /*0014*/ 	.byte	0x00, 0xf0, 0x41, 0x00


	//----- nvinfo : EIATTR_KPARAM_INFO
	.align		4
.L_150:
        /*0018*/ 	.byte	0x04, 0x17
        /*001a*/ 	.short	(.L_152 - .L_151)
.L_151:
        /*001c*/ 	.word	0x00000000
        /*0020*/ 	.short	0x0000
        /*0022*/ 	.short	0x0000
        /*0024*/ 	.byte	0x00, 0xf0, 0x21, 0x00


	//----- nvinfo : EIATTR_SPARSE_MMA_MASK
	.align		4
.L_152:
        /*0028*/ 	.byte	0x03, 0x50
        /*002a*/ 	.short	0x0000


	//----- nvinfo : EIATTR_MAXREG_COUNT
	.align		4
        /*002c*/ 	.byte	0x03, 0x1b
        /*002e*/ 	.short	0x00ff


	//----- nvinfo : EIATTR_MERCURY_ISA_VERSION
	.align		4
        /*0030*/ 	.byte	0x03, 0x5f
        /*0032*/ 	.short	0x0101


	//----- nvinfo : EIATTR_VRC_CTA_INIT_COUNT
	.align		4
        /*0034*/ 	.byte	0x02, 0x4a
	.zero		1
	.zero		1


	//----- nvinfo : EIATTR_EXIT_INSTR_OFFSETS
	.align		4
        /*0038*/ 	.byte	0x04, 0x1c
        /*003a*/ 	.short	(.L_154 - .L_153)


	//   ....[0]....
.L_153:
        /*003c*/ 	.word	0x00000160


	//   ....[1]....
        /*0040*/ 	.word	0x000002b0


	//   ....[2]....
        /*0044*/ 	.word	0x00000340


	//----- nvinfo : EIATTR_MAX_THREADS
	.align		4
.L_154:
        /*0048*/ 	.byte	0x04, 0x05
        /*004a*/ 	.short	(.L_156 - .L_155)
.L_155:
        /*004c*/ 	.word	0x00000100
        /*0050*/ 	.word	0x00000001
        /*0054*/ 	.word	0x00000001


	//----- nvinfo : EIATTR_CRS_STACK_SIZE
	.align		4
.L_156:
        /*0058*/ 	.byte	0x04, 0x1e
        /*005a*/ 	.short	(.L_158 - .L_157)
.L_157:
        /*005c*/ 	.word	0x00000000


	//----- nvinfo : EIATTR_CBANK_PARAM_SIZE
	.align		4
.L_158:
        /*0060*/ 	.byte	0x03, 0x19
        /*0062*/ 	.short	0x0018


	//----- nvinfo : EIATTR_PARAM_CBANK
	.align		4
        /*0064*/ 	.byte	0x04, 0x0a
        /*0066*/ 	.short	(.L_160 - .L_159)
	.align		4
.L_159:
        /*0068*/ 	.word	index@(.nv.constant0._ZN3cub18CUB_300001_SM_10006detail8for_each13static_kernelINS2_12policy_hub_t12policy_500_tElN6thrust24THRUST_300001_SM_1000_NS8cuda_cub10__tabulate7functorINS7_6detail15normal_iteratorINS7_10device_ptrIiEEEENS7_6system6detail7generic6detail22compute_sequence_valueIivEElEEEEvT0_T1_)
        /*006c*/ 	.short	0x0380
        /*006e*/ 	.short	0x0018


	//----- nvinfo : EIATTR_SW_WAR
	.align		4
.L_160:
        /*0070*/ 	.byte	0x04, 0x36
        /*0072*/ 	.short	(.L_162 - .L_161)
.L_161:
        /*0074*/ 	.word	0x00000008
.L_162:


//--------------------- .nv.info._ZN3cub18CUB_300001_SM_10006detail8for_each13static_kernelINS2_12policy_hub_t12policy_500_tElN6thrust24THRUST_300001_SM_1000_NS8cuda_cub6__fill7functorINS7_6detail15normal_iteratorINS7_10device_ptrIcEEEEiEEEEvT0_T1_ --------------------------
	.section	.nv.info._ZN3cub18CUB_300001_SM_10006detail8for_each13static_kernelINS2_12policy_hub_t12policy_500_tElN6thrust24THRUST_300001_SM_1000_NS8cuda_cub6__fill7functorINS7_6detail15normal_iteratorINS7_10device_ptrIcEEEEiEEEEvT0_T1_,"",@"SHT_CUDA_INFO"
	.sectionflags	@""
	.align	4


	//----- nvinfo : EIATTR_CUDA_API_VERSION
	.align		4
        /*0000*/ 	.byte	0x04, 0x37
        /*0002*/ 	.short	(.L_164 - .L_163)
.L_163:
        /*0004*/ 	.word	0x00000082


	//----- nvinfo : EIATTR_KPARAM_INFO
	.align		4
.L_164:
        /*0008*/ 	.byte	0x04, 0x17
        /*000a*/ 	.short	(.L_166 - .L_165)
.L_165:
        /*000c*/ 	.word	0x00000000
        /*0010*/ 	.short	0x0001
        /*0012*/ 	.short	0x0008
        /*0014*/ 	.byte	0x00, 0xf0, 0x41, 0x00


	//----- nvinfo : EIATTR_KPARAM_INFO
	.align		4
.L_166:
        /*0018*/ 	.byte	0x04, 0x17
        /*001a*/ 	.short	(.L_168 - .L_167)
.L_167:
        /*001c*/ 	.word	0x00000000
        /*0020*/ 	.short	0x0000
        /*0022*/ 	.short	0x0000
        /*0024*/ 	.byte	0x00, 0xf0, 0x21, 0x00


	//----- nvinfo : EIATTR_SPARSE_MMA_MASK
	.align		4
.L_168:
        /*0028*/ 	.byte	0x03, 0x50
        /*002a*/ 	.short	0x0000


	//----- nvinfo : EIATTR_MAXREG_COUNT
	.align		4
        /*002c*/ 	.byte	0x03, 0x1b
        /*002e*/ 	.short	0x00ff


	//----- nvinfo : EIATTR_MERCURY_ISA_VERSION
	.align		4
        /*0030*/ 	.byte	0x03, 0x5f
        /*0032*/ 	.short	0x0101


	//----- nvinfo : EIATTR_VRC_CTA_INIT_COUNT
	.align		4
        /*0034*/ 	.byte	0x02, 0x4a
	.zero		1
	.zero		1


	//----- nvinfo : EIATTR_EXIT_INSTR_OFFSETS
	.align		4
        /*0038*/ 	.byte	0x04, 0x1c
        /*003a*/ 	.short	(.L_170 - .L_169)


	//   ....[0]....
.L_169:
        /*003c*/ 	.word	0x00000110


	//   ....[1]....
        /*0040*/ 	.word	0x00000200


	//   ....[2]....
        /*0044*/ 	.word	0x00000230


	//----- nvinfo : EIATTR_MAX_THREADS
	.align		4
.L_170:
        /*0048*/ 	.byte	0x04, 0x05
        /*004a*/ 	.short	(.L_172 - .L_171)
.L_171:
        /*004c*/ 	.word	0x00000100
        /*0050*/ 	.word	0x00000001
        /*0054*/ 	.word	0x00000001


	//----- nvinfo : EIATTR_CBANK_PARAM_SIZE
	.align		4
.L_172:
        /*0058*/ 	.byte	0x03, 0x19
        /*005a*/ 	.short	0x0018


	//----- nvinfo : EIATTR_PARAM_CBANK
	.align		4
        /*005c*/ 	.byte	0x04, 0x0a
        /*005e*/ 	.short	(.L_174 - .L_173)
	.align		4
.L_173:
        /*0060*/ 	.word	index@(.nv.constant0._ZN3cub18CUB_300001_SM_10006detail8for_each13static_kernelINS2_12policy_hub_t12policy_500_tElN6thrust24THRUST_300001_SM_1000_NS8cuda_cub6__fill7functorINS7_6detail15normal_iteratorINS7_10device_ptrIcEEEEiEEEEvT0_T1_)
        /*0064*/ 	.short	0x0380
        /*0066*/ 	.short	0x0018


	//----- nvinfo : EIATTR_SW_WAR
	.align		4
.L_174:
        /*0068*/ 	.byte	0x04, 0x36
        /*006a*/ 	.short	(.L_176 - .L_175)
.L_175:
        /*006c*/ 	.word	0x00000008
.L_176:


//--------------------- .nv.info._ZN3cub18CUB_300001_SM_10006detail8for_each13static_kernelINS2_12policy_hub_t12policy_500_tEmN6thrust24THRUST_300001_SM_1000_NS8cuda_cub20__uninitialized_fill7functorINS7_10device_ptrIiEEiEEEEvT0_T1_ --------------------------
	.section	.nv.info._ZN3cub18CUB_300001_SM_10006detail8for_each13static_kernelINS2_12policy_hub_t12policy_500_tEmN6thrust24THRUST_300001_SM_1000_NS8cuda_cub20__uninitialized_fill7functorINS7_10device_ptrIiEEiEEEEvT0_T1_,"",@"SHT_CUDA_INFO"
	.sectionflags	@""
	.align	4


	//----- nvinfo : EIATTR_CUDA_API_VERSION
	.align		4
        /*0000*/ 	.byte	0x04, 0x37
        /*0002*/ 	.short	(.L_178 - .L_177)
.L_177:
        /*0004*/ 	.word	0x00000082


	//----- nvinfo : EIATTR_KPARAM_INFO
	.align		4
.L_178:
        /*0008*/ 	.byte	0x04, 0x17
        /*000a*/ 	.short	(.L_180 - .L_179)
.L_179:
        /*000c*/ 	.word	0x00000000
        /*0010*/ 	.short	0x0001
        /*0012*/ 	.short	0x0008
        /*0014*/ 	.byte	0x00, 0xf0, 0x41, 0x00


	//----- nvinfo : EIATTR_KPARAM_INFO
	.align		4
.L_180:
        /*0018*/ 	.byte	0x04, 0x17
        /*001a*/ 	.short	(.L_182 - .L_181)
.L_181:
        /*001c*/ 	.word	0x00000000
        /*0020*/ 	.short	0x0000
        /*0022*/ 	.short	0x0000
        /*0024*/ 	.byte	0x00, 0xf0, 0x21, 0x00


	//----- nvinfo : EIATTR_SPARSE_MMA_MASK
	.align		4
.L_182:
        /*0028*/ 	.byte	0x03, 0x50
        /*002a*/ 	.short	0x0000


	//----- nvinfo : EIATTR_MAXREG_COUNT
	.align		4
        /*002c*/ 	.byte	0x03, 0x1b
        /*002e*/ 	.short	0x00ff


	//----- nvinfo : EIATTR_MERCURY_ISA_VERSION
	.align		4
        /*0030*/ 	.byte	0x03, 0x5f
        /*0032*/ 	.short	0x0101


	//----- nvinfo : EIATTR_VRC_CTA_INIT_COUNT
	.align		4
        /*0034*/ 	.byte	0x02, 0x4a
	.zero		1
	.zero		1


	//----- nvinfo : EIATTR_EXIT_INSTR_OFFSETS
	.align		4
        /*0038*/ 	.byte	0x04, 0x1c
        /*003a*/ 	.short	(.L_184 - .L_183)


	//   ....[0]....
.L_183:
        /*003c*/ 	.word	0x00000130


	//   ....[1]....
        /*0040*/ 	.word	0x00000230


	//   ....[2]....
        /*0044*/ 	.word	0x00000260


	//----- nvinfo : EIATTR_MAX_THREADS
	.align		4
.L_184:
        /*0048*/ 	.byte	0x04, 0x05
        /*004a*/ 	.short	(.L_186 - .L_185)
.L_185:
        /*004c*/ 	.word	0x00000100
        /*0050*/ 	.word	0x00000001
        /*0054*/ 	.word	0x00000001


	//----- nvinfo : EIATTR_CBANK_PARAM_SIZE
	.align		4
.L_186:
        /*0058*/ 	.byte	0x03, 0x19
        /*005a*/ 	.short	0x0018


	//----- nvinfo : EIATTR_PARAM_CBANK
	.align		4
        /*005c*/ 	.byte	0x04, 0x0a
        /*005e*/ 	.short	(.L_188 - .L_187)
	.align		4
.L_187:
        /*0060*/ 	.word	index@(.nv.constant0._ZN3cub18CUB_300001_SM_10006detail8for_each13static_kernelINS2_12policy_hub_t12policy_500_tEmN6thrust24THRUST_300001_SM_1000_NS8cuda_cub20__uninitialized_fill7functorINS7_10device_ptrIiEEiEEEEvT0_T1_)
        /*0064*/ 	.short	0x0380
        /*0066*/ 	.short	0x0018


	//----- nvinfo : EIATTR_SW_WAR
	.align		4
.L_188:
        /*0068*/ 	.byte	0x04, 0x36
        /*006a*/ 	.short	(.L_190 - .L_189)
.L_189:
        /*006c*/ 	.word	0x00000008
.L_190:


//--------------------- .nv.info._ZN3cub18CUB_300001_SM_10006detail8for_each13static_kernelINS2_12policy_hub_t12policy_500_tEmN6thrust24THRUST_300001_SM_1000_NS8cuda_cub20__uninitialized_fill7functorINS7_10device_ptrIcEEcEEEEvT0_T1_ --------------------------
	.section	.nv.info._ZN3cub18CUB_300001_SM_10006detail8for_each13static_kernelINS2_12policy_hub_t12policy_500_tEmN6thrust24THRUST_300001_SM_1000_NS8cuda_cub20__uninitialized_fill7functorINS7_10device_ptrIcEEcEEEEvT0_T1_,"",@"SHT_CUDA_INFO"
	.sectionflags	@""
	.align	4


	//----- nvinfo : EIATTR_CUDA_API_VERSION
	.align		4
        /*0000*/ 	.byte	0x04, 0x37
        /*0002*/ 	.short	(.L_192 - .L_191)
.L_191:
        /*0004*/ 	.word	0x00000082


	//----- nvinfo : EIATTR_KPARAM_INFO
	.align		4
.L_192:
        /*0008*/ 	.byte	0x04, 0x17
        /*000a*/ 	.short	(.L_194 - .L_193)
.L_193:
        /*000c*/ 	.word	0x00000000
        /*0010*/ 	.short	0x0001
        /*0012*/ 	.short	0x0008
        /*0014*/ 	.byte	0x00, 0xf0, 0x41, 0x00


	//----- nvinfo : EIATTR_KPARAM_INFO
	.align		4
.L_194:
        /*0018*/ 	.byte	0x04, 0x17
        /*001a*/ 	.short	(.L_196 - .L_195)
.L_195:
        /*001c*/ 	.word	0x00000000
        /*0020*/ 	.short	0x0000
        /*0022*/ 	.short	0x0000
        /*0024*/ 	.byte	0x00, 0xf0, 0x21, 0x00


	//----- nvinfo : EIATTR_SPARSE_MMA_MASK
	.align		4
.L_196:
        /*0028*/ 	.byte	0x03, 0x50
        /*002a*/ 	.short	0x0000


	//----- nvinfo : EIATTR_MAXREG_COUNT
	.align		4
        /*002c*/ 	.byte	0x03, 0x1b
        /*002e*/ 	.short	0x00ff


	//----- nvinfo : EIATTR_MERCURY_ISA_VERSION
	.align		4
        /*0030*/ 	.byte	0x03, 0x5f
        /*0032*/ 	.short	0x0101


	//----- nvinfo : EIATTR_VRC_CTA_INIT_COUNT
	.align		4
        /*0034*/ 	.byte	0x02, 0x4a
	.zero		1
	.zero		1


	//----- nvinfo : EIATTR_EXIT_INSTR_OFFSETS
	.align		4
        /*0038*/ 	.byte	0x04, 0x1c
        /*003a*/ 	.short	(.L_198 - .L_197)


	//   ....[0]....
.L_197:
        /*003c*/ 	.word	0x00000120


	//   ....[1]....
        /*0040*/ 	.word	0x000001f0


	//   ....[2]....
        /*0044*/ 	.word	0x00000210


	//----- nvinfo : EIATTR_MAX_THREADS
	.align		4
.L_198:
        /*0048*/ 	.byte	0x04, 0x05
        /*004a*/ 	.short	(.L_200 - .L_199)
.L_199:
        /*004c*/ 	.word	0x00000100
        /*0050*/ 	.word	0x00000001
        /*0054*/ 	.word	0x00000001


	//----- nvinfo : EIATTR_CBANK_PARAM_SIZE
	.align		4
.L_200:
        /*0058*/ 	.byte	0x03, 0x19
        /*005a*/ 	.short	0x0018


	//----- nvinfo : EIATTR_PARAM_CBANK
	.align		4
        /*005c*/ 	.byte	0x04, 0x0a
        /*005e*/ 	.short	(.L_202 - .L_201)
	.align		4
.L_201:
        /*0060*/ 	.word	index@(.nv.constant0._ZN3cub18CUB_300001_SM_10006detail8for_each13static_kernelINS2_12policy_hub_t12policy_500_tEmN6thrust24THRUST_300001_SM_1000_NS8cuda_cub20__uninitialized_fill7functorINS7_10device_ptrIcEEcEEEEvT0_T1_)
        /*0064*/ 	.short	0x0380
        /*0066*/ 	.short	0x0018


	//----- nvinfo : EIATTR_SW_WAR
	.align		4
.L_202:
        /*0068*/ 	.byte	0x04, 0x36
        /*006a*/ 	.short	(.L_204 - .L_203)
.L_203:
        /*006c*/ 	.word	0x00000008
.L_204:


//--------------------- .nv.info._ZN3cub18CUB_300001_SM_10006detail11EmptyKernelIvEEvv --------------------------
	.section	.nv.info._ZN3cub18CUB_300001_SM_10006detail11EmptyKernelIvEEvv,"",@"SHT_CUDA_INFO"
	.sectionflags	@""
	.align	4


	//----- nvinfo : EIATTR_CUDA_API_VERSION
	.align		4
        /*0000*/ 	.byte	0x04, 0x37
        /*0002*/ 	.short	(.L_206 - .L_205)
.L_205:
        /*0004*/ 	.word	0x00000082


	//----- nvinfo : EIATTR_SPARSE_MMA_MASK
	.align		4
.L_206:
        /*0008*/ 	.byte	0x03, 0x50
        /*000a*/ 	.short	0x0000


	//----- nvinfo : EIATTR_MAXREG_COUNT
	.align		4
        /*000c*/ 	.byte	0x03, 0x1b
        /*000e*/ 	.short	0x00ff


	//----- nvinfo : EIATTR_MERCURY_ISA_VERSION
	.align		4
        /*0010*/ 	.byte	0x03, 0x5f
        /*0012*/ 	.short	0x0101


	//----- nvinfo : EIATTR_VRC_CTA_INIT_COUNT
	.align		4
        /*0014*/ 	.byte	0x02, 0x4a
	.zero		1
	.zero		1


	//----- nvinfo : EIATTR_EXIT_INSTR_OFFSETS
	.align		4
        /*0018*/ 	.byte	0x04, 0x1c
        /*001a*/ 	.short	(.L_208 - .L_207)


	//   ....[0]....
.L_207:
        /*001c*/ 	.word	0x00000010


	//----- nvinfo : EIATTR_SW_WAR
	.align		4
.L_208:
        /*0020*/ 	.byte	0x04, 0x36
        /*0022*/ 	.short	(.L_210 - .L_209)
.L_209:
        /*0024*/ 	.word	0x00000008
.L_210:


//--------------------- .nv.info._Z8setSpeedPcd   --------------------------
	.section	.nv.info._Z8setSpeedPcd,"",@"SHT_CUDA_INFO"
	.sectionflags	@""
	.align	4


	//----- nvinfo : EIATTR_CUDA_API_VERSION
	.align		4
        /*0000*/ 	.byte	0x04, 0x37
        /*0002*/ 	.short	(.L_212 - .L_211)
.L_211:
        /*0004*/ 	.word	0x00000082


	//----- nvinfo : EIATTR_KPARAM_INFO
	.align		4
.L_212:
        /*0008*/ 	.byte	0x04, 0x17
        /*000a*/ 	.short	(.L_214 - .L_213)
.L_213:
        /*000c*/ 	.word	0x00000000
        /*0010*/ 	.short	0x0001
        /*0012*/ 	.short	0x0008
        /*0014*/ 	.byte	0x00, 0xf0, 0x21, 0x00


	//----- nvinfo : EIATTR_KPARAM_INFO
	.align		4
.L_214:
        /*0018*/ 	.byte	0x04, 0x17
        /*001a*/ 	.short	(.L_216 - .L_215)
.L_215:
        /*001c*/ 	.word	0x00000000
        /*0020*/ 	.short	0x0000
        /*0022*/ 	.short	0x0000
        /*0024*/ 	.byte	0x00, 0xf5, 0x21, 0x00


	//----- nvinfo : EIATTR_SPARSE_MMA_MASK
	.align		4
.L_216:
        /*0028*/ 	.byte	0x03, 0x50
        /*002a*/ 	.short	0x0000


	//----- nvinfo : EIATTR_MAXREG_COUNT
	.align		4
        /*002c*/ 	.byte	0x03, 0x1b
        /*002e*/ 	.short	0x00ff


	//----- nvinfo : EIATTR_MERCURY_ISA_VERSION
	.align		4
        /*0030*/ 	.byte	0x03, 0x5f
        /*0032*/ 	.short	0x0101


	//----- nvinfo : EIATTR_VRC_CTA_INIT_COUNT
	.align		4
        /*0034*/ 	.byte	0x02, 0x4a
	.zero		1
	.zero		1


	//----- nvinfo : EIATTR_EXIT_INSTR_OFFSETS
	.align		4
        /*0038*/ 	.byte	0x04, 0x1c
        /*003a*/ 	.short	(.L_218 - .L_217)


	//   ....[0]....
.L_217:
        /*003c*/ 	.word	0x00000830


	//   ....[1]....
        /*0040*/ 	.word	0x00000a40


	//   ....[2]....
        /*0044*/ 	.word	0x00000be0


	//   ....[3]....
        /*0048*/ 	.word	0x00000de0


	//   ....[4]....
        /*004c*/ 	.word	0x00000e60


	//----- nvinfo : EIATTR_CRS_STACK_SIZE
	.align		4
.L_218:
        /*0050*/ 	.byte	0x04, 0x1e
        /*0052*/ 	.short	(.L_220 - .L_219)
.L_219:
        /*0054*/ 	.word	0x00000000


	//----- nvinfo : EIATTR_CBANK_PARAM_SIZE
	.align		4
.L_220:
        /*0058*/ 	.byte	0x03, 0x19
        /*005a*/ 	.short	0x0010


	//----- nvinfo : EIATTR_PARAM_CBANK
	.align		4
        /*005c*/ 	.byte	0x04, 0x0a
        /*005e*/ 	.short	(.L_222 - .L_221)
	.align		4
.L_221:
        /*0060*/ 	.word	index@(.nv.constant0._Z8setSpeedPcd)
        /*0064*/ 	.short	0x0380
        /*0066*/ 	.short	0x0010


	//----- nvinfo : EIATTR_SW_WAR
	.align		4
.L_222:
        /*0068*/ 	.byte	0x04, 0x36
        /*006a*/ 	.short	(.L_224 - .L_223)
.L_223:
        /*006c*/ 	.word	0x00000008
.L_224:


//--------------------- .nv.callgraph             --------------------------
	.section	.nv.callgraph,"",@"SHT_CUDA_CALLGRAPH"
	.align	4
	.sectionentsize	8
	.align		4
        /*0000*/ 	.word	0x00000000
	.align		4
        /*0004*/ 	.word	0xffffffff
	.align		4
        /*0008*/ 	.word	0x00000000
	.align		4
        /*000c*/ 	.word	0xfffffffe
	.align		4
        /*0010*/ 	.word	0x00000000
	.align		4
        /*0014*/ 	.word	0xfffffffd
	.align		4
        /*0018*/ 	.word	0x00000000
	.align		4
        /*001c*/ 	.word	0xfffffffc


//--------------------- .nv.constant4             --------------------------
	.section	.nv.constant4,"a",@progbits
	.align	8
	.align		8
.nv.constant4:
        /*0000*/ 	.dword	_ZN30_INTERNAL_a4418a33_4_k_cu_head4cuda3std3__45__cpo5beginE
	.align		8
        /*0008*/ 	.dword	_ZN30_INTERNAL_a4418a33_4_k_cu_head4cuda3std3__45__cpo3endE
	.align		8
        /*0010*/ 	.dword	_ZN30_INTERNAL_a4418a33_4_k_cu_head4cuda3std3__45__cpo6cbeginE
	.align		8
        /*0018*/ 	.dword	_ZN30_INTERNAL_a4418a33_4_k_cu_head4cuda3std3__45__cpo4cendE
	.align		8
        /*0020*/ 	.dword	_ZN30_INTERNAL_a4418a33_4_k_cu_head4cuda3std3__45__cpo6rbeginE
	.align		8
        /*0028*/ 	.dword	_ZN30_INTERNAL_a4418a33_4_k_cu_head4cuda3std3__45__cpo4rendE
	.align		8
        /*0030*/ 	.dword	_ZN30_INTERNAL_a4418a33_4_k_cu_head4cuda3std3__45__cpo7crbeginE
	.align		8
        /*0038*/ 	.dword	_ZN30_INTERNAL_a4418a33_4_k_cu_head4cuda3std3__45__cpo5crendE
	.align		8
        /*0040*/ 	.dword	_ZN30_INTERNAL_a4418a33_4_k_cu_head4cuda3std3__432_GLOBAL__N__a4418a33_4_k_cu_head6ignoreE
	.align		8
        /*0048*/ 	.dword	_ZN30_INTERNAL_a4418a33_4_k_cu_head4cuda3std3__419piecewise_constructE
	.align		8
        /*0050*/ 	.dword	_ZN30_INTERNAL_a4418a33_4_k_cu_head4cuda3std3__48in_placeE
	.align		8
        /*0058*/ 	.dword	_ZN30_INTERNAL_a4418a33_4_k_cu_head4cuda3std3__420unreachable_sentinelE
	.align		8
        /*0060*/ 	.dword	_ZN30_INTERNAL_a4418a33_4_k_cu_head4cuda3std3__47nulloptE
	.align		8
        /*0068*/ 	.dword	_ZN30_INTERNAL_a4418a33_4_k_cu_head4cuda3std3__48unexpectE
	.align		8
        /*0070*/ 	.dword	_ZN30_INTERNAL_a4418a33_4_k_cu_head4cuda3std6ranges3__45__cpo4swapE
	.align		8
        /*0078*/ 	.dword	_ZN30_INTERNAL_a4418a33_4_k_cu_head4cuda3std6ranges3__45__cpo9iter_moveE
	.align		8
        /*0080*/ 	.dword	_ZN30_INTERNAL_a4418a33_4_k_cu_head4cuda3std6ranges3__45__cpo5beginE
	.align		8
        /*0088*/ 	.dword	_ZN30_INTERNAL_a4418a33_4_k_cu_head4cuda3std6ranges3__45__cpo3endE
	.align		8
        /*0090*/ 	.dword	_ZN30_INTERNAL_a4418a33_4_k_cu_head4cuda3std6ranges3__45__cpo6cbeginE
	.align		8
        /*0098*/ 	.dword	_ZN30_INTERNAL_a4418a33_4_k_cu_head4cuda3std6ranges3__45__cpo4cendE
	.align		8
        /*00a0*/ 	.dword	_ZN30_INTERNAL_a4418a33_4_k_cu_head4cuda3std6ranges3__45__cpo7advanceE
	.align		8
        /*00a8*/ 	.dword	_ZN30_INTERNAL_a4418a33_4_k_cu_head4cuda3std6ranges3__45__cpo9iter_swapE
	.align		8
        /*00b0*/ 	.dword	_ZN30_INTERNAL_a4418a33_4_k_cu_head4cuda3std6ranges3__45__cpo4nextE
	.align		8
        /*00b8*/ 	.dword	_ZN30_INTERNAL_a4418a33_4_k_cu_head4cuda3std6ranges3__45__cpo4prevE
	.align		8
        /*00c0*/ 	.dword	_ZN30_INTERNAL_a4418a33_4_k_cu_head4cuda3std6ranges3__45__cpo4dataE
	.align		8
        /*00c8*/ 	.dword	_ZN30_INTERNAL_a4418a33_4_k_cu_head4cuda3std6ranges3__45__cpo5cdataE
	.align		8
        /*00d0*/ 	.dword	_ZN30_INTERNAL_a4418a33_4_k_cu_head4cuda3std6ranges3__45__cpo4sizeE
	.align		8
        /*00d8*/ 	.dword	_ZN30_INTERNAL_a4418a33_4_k_cu_head4cuda3std6ranges3__45__cpo5ssizeE
	.align		8
        /*00e0*/ 	.dword	_ZN30_INTERNAL_a4418a33_4_k_cu_head4cuda3std6ranges3__45__cpo8distanceE
	.align		8
        /*00e8*/ 	.dword	_ZN30_INTERNAL_a4418a33_4_k_cu_head6thrust24THRUST_300001_SM_1000_NS8cuda_cub3parE
	.align		8
        /*00f0*/ 	.dword	_ZN30_INTERNAL_a4418a33_4_k_cu_head6thrust24THRUST_300001_SM_1000_NS8cuda_cub10par_nosyncE
	.align		8
        /*00f8*/ 	.dword	_ZN30_INTERNAL_a4418a33_4_k_cu_head6thrust24THRUST_300001_SM_1000_NS6system6detail10sequential3seqE
	.align		8
        /*0100*/ 	.dword	_ZN30_INTERNAL_a4418a33_4_k_cu_head6thrust24THRUST_300001_SM_1000_NS12placeholders2_1E
	.align		8
        /*0108*/ 	.dword	_ZN30_INTERNAL_a4418a33_4_k_cu_head6thrust24THRUST_300001_SM_1000_NS12placeholders2_2E
	.align		8
        /*0110*/ 	.dword	_ZN30_INTERNAL_a4418a33_4_k_cu_head6thrust24THRUST_300001_SM_1000_NS12placeholders2_3E
	.align		8
        /*0118*/ 	.dword	_ZN30_INTERNAL_a4418a33_4_k_cu_head6thrust24THRUST_300001_SM_1000_NS12placeholders2_4E
	.align		8
        /*0120*/ 	.dword	_ZN30_INTERNAL_a4418a33_4_k_cu_head6thrust24THRUST_300001_SM_1000_NS12placeholders2_5E
	.align		8
        /*0128*/ 	.dword	_ZN30_INTERNAL_a4418a33_4_k_cu_head6thrust24THRUST_300001_SM_1000_NS12placeholders2_6E
	.align		8
        /*0130*/ 	.dword	_ZN30_INTERNAL_a4418a33_4_k_cu_head6thrust24THRUST_300001_SM_1000_NS12placeholders2_7E
	.align		8
        /*0138*/ 	.dword	_ZN30_INTERNAL_a4418a33_4_k_cu_head6thrust24THRUST_300001_SM_1000_NS12placeholders2_8E
	.align		8
        /*0140*/ 	.dword	_ZN30_INTERNAL_a4418a33_4_k_cu_head6thrust24THRUST_300001_SM_1000_NS12placeholders2_9E
	.align		8
        /*0148*/ 	.dword	_ZN30_INTERNAL_a4418a33_4_k_cu_head6thrust24THRUST_300001_SM_1000_NS12placeholders3_10E
	.align		8
        /*0150*/ 	.dword	_ZN30_INTERNAL_a4418a33_4_k_cu_head6thrust24THRUST_300001_SM_1000_NS3seqE


//--------------------- .text._ZN3cub18CUB_300001_SM_10006detail9transform16transform_kernelINS2_10policy_hubILb1EN4cuda3std3__45tupleIJN6thrust24THRUST_300001_SM_1000_NS12zip_iteratorINS8_IJNSA_6detail15normal_iteratorINSA_10device_ptrIcEEEESG_SG_NSD_INSE_IiEEEEEEEEEEEEE10policy1000El13speed_functorSK_JSK_EEEvT0_iT1_T2_DpNS2_10kernel_argIT3_EE --------------------------
	.section	.text._ZN3cub18CUB_300001_SM_10006detail9transform16transform_kernelINS2_10policy_hubILb1EN4cuda3std3__45tupleIJN6thrust24THRUST_300001_SM_1000_NS12zip_iteratorINS8_IJNSA_6detail15normal_iteratorINSA_10device_ptrIcEEEESG_SG_NSD_INSE_IiEEEEEEEEEEEEE10policy1000El13speed_functorSK_JSK_EEEvT0_iT1_T2_DpNS2_10kernel_argIT3_EE,"ax",@progbits
	.align	128
        .global         _ZN3cub18CUB_300001_SM_10006detail9transform16transform_kernelINS2_10policy_hubILb1EN4cuda3std3__45tupleIJN6thrust24THRUST_300001_SM_1000_NS12zip_iteratorINS8_IJNSA_6detail15normal_iteratorINSA_10device_ptrIcEEEESG_SG_NSD_INSE_IiEEEEEEEEEEEEE10policy1000El13speed_functorSK_JSK_EEEvT0_iT1_T2_DpNS2_10kernel_argIT3_EE
        .type           _ZN3cub18CUB_300001_SM_10006detail9transform16transform_kernelINS2_10policy_hubILb1EN4cuda3std3__45tupleIJN6thrust24THRUST_300001_SM_1000_NS12zip_iteratorINS8_IJNSA_6detail15normal_iteratorINSA_10device_ptrIcEEEESG_SG_NSD_INSE_IiEEEEEEEEEEEEE10policy1000El13speed_functorSK_JSK_EEEvT0_iT1_T2_DpNS2_10kernel_argIT3_EE,@function
        .size           _ZN3cub18CUB_300001_SM_10006detail9transform16transform_kernelINS2_10policy_hubILb1EN4cuda3std3__45tupleIJN6thrust24THRUST_300001_SM_1000_NS12zip_iteratorINS8_IJNSA_6detail15normal_iteratorINSA_10device_ptrIcEEEESG_SG_NSD_INSE_IiEEEEEEEEEEEEE10policy1000El13speed_functorSK_JSK_EEEvT0_iT1_T2_DpNS2_10kernel_argIT3_EE,(.L_x_98 - _ZN3cub18CUB_300001_SM_10006detail9transform16transform_kernelINS2_10policy_hubILb1EN4cuda3std3__45tupleIJN6thrust24THRUST_300001_SM_1000_NS12zip_iteratorINS8_IJNSA_6detail15normal_iteratorINSA_10device_ptrIcEEEESG_SG_NSD_INSE_IiEEEEEEEEEEEEE10policy1000El13speed_functorSK_JSK_EEEvT0_iT1_T2_DpNS2_10kernel_argIT3_EE)
        .other          _ZN3cub18CUB_300001_SM_10006detail9transform16transform_kernelINS2_10policy_hubILb1EN4cuda3std3__45tupleIJN6thrust24THRUST_300001_SM_1000_NS12zip_iteratorINS8_IJNSA_6detail15normal_iteratorINSA_10device_ptrIcEEEESG_SG_NSD_INSE_IiEEEEEEEEEEEEE10policy1000El13speed_functorSK_JSK_EEEvT0_iT1_T2_DpNS2_10kernel_argIT3_EE,@"STO_CUDA_ENTRY STV_DEFAULT"
_ZN3cub18CUB_300001_SM_10006detail9transform16transform_kernelINS2_10policy_hubILb1EN4cuda3std3__45tupleIJN6thrust24THRUST_300001_SM_1000_NS12zip_iteratorINS8_IJNSA_6detail15normal_iteratorINSA_10device_ptrIcEEEESG_SG_NSD_INSE_IiEEEEEEEEEEEEE10policy1000El13speed_functorSK_JSK_EEEvT0_iT1_T2_DpNS2_10kernel_argIT3_EE:
.text._ZN3cub18CUB_300001_SM_10006detail9transform16transform_kernelINS2_10policy_hubILb1EN4cuda3std3__45tupleIJN6thrust24THRUST_300001_SM_1000_NS12zip_iteratorINS8_IJNSA_6detail15normal_iteratorINSA_10device_ptrIcEEEESG_SG_NSD_INSE_IiEEEEEEEEEEEEE10policy1000El13speed_functorSK_JSK_EEEvT0_iT1_T2_DpNS2_10kernel_argIT3_EE:
[----:B------:R-:W-:Y:S01]  /*0000*/  LDC R1, c[0x0][0x37c] ;  /* 0x0000df00ff017b82 */ /* 0x000fe20000000800 */
[----:B------:R-:W0:Y:S07]  /*0010*/  LDCU UR24, c[0x0][0x388] ;  /* 0x00007100ff1877ac */ /* 0x000e2e0008000800 */
[----:B------:R-:W1:Y:S01]  /*0020*/  S2UR UR8, SR_CTAID.X ;  /* 0x00000000000879c3 */ /* 0x000e620000002500 */
[----:B------:R-:W2:Y:S01]  /*0030*/  LDCU.64 UR10, c[0x0][0x380] ;  /* 0x00007000ff0a77ac */ /* 0x000ea20008000a00 */
[----:B------:R-:W3:Y:S01]  /*0040*/  LDCU.128 UR4, c[0x0][0x3a0] ;  /* 0x00007400ff0477ac */ /* 0x000ee20008000c00 */
[----:B------:R-:W4:Y:S01]  /*0050*/  LDCU.64 UR12, c[0x0][0x398] ;  /* 0x00007300ff0c77ac */ /* 0x000f220008000a00 */
[----:B------:R-:W1:Y:S01]  /*0060*/  LDCU.64 UR20, c[0x0][0x358] ;  /* 0x00006b00ff1477ac */ /* 0x000e620008000a00 */
[----:B0-----:R-:W-:Y:S01]  /*0070*/  USHF.L.U32 UR16, UR24, 0x7, URZ ;  /* 0x0000000718107899 */ /* 0x001fe200080006ff */
[----:B------:R-:W0:Y:S03]  /*0080*/  LDCU.64 UR22, c[0x0][0x390] ;  /* 0x00007200ff1677ac */ /* 0x000e260008000a00 */
[----:B------:R-:W-:-:S02]  /*0090*/  USHF.R.S32.HI UR17, URZ, 0x1f, UR16 ;  /* 0x0000001fff117899 */ /* 0x000fc40008011410 */
[----:B-1----:R-:W-:Y:S02]  /*00a0*/  UIMAD.WIDE.U32 UR18, UR16, UR8, URZ ;  /* 0x00000008101272a5 */ /* 0x002fe4000f8e00ff */
[----:B------:R-:W-:Y:S02]  /*00b0*/  UIMAD UR15, UR17, UR8, URZ ;  /* 0x00000008110f72a4 */ /* 0x000fe4000f8e02ff */
[----:B--2---:R-:W-:Y:S02]  /*00c0*/  UIADD3 UR14, UP0, UPT, -UR18, UR10, URZ ;  /* 0x0000000a120e7290 */ /* 0x004fe4000ff1e1ff */
[----:B------:R-:W-:Y:S02]  /*00d0*/  UIADD3 UR15, UPT, UPT, UR19, UR15, URZ ;  /* 0x0000000f130f7290 */ /* 0x000fe4000fffe0ff */
[----:B---3--:R-:W-:Y:S02]  /*00e0*/  UIADD3 UR10, UP2, UPT, UR18, UR4, URZ ;  /* 0x00000004120a7290 */ /* 0x008fe4000ff5e0ff */
[----:B------:R-:W-:-:S02]  /*00f0*/  UIADD3.X UR9, UPT, UPT, ~UR15, UR11, URZ, UP0, !UPT ;  /* 0x0000000b0f097290 */ /* 0x000fc400087fe5ff */
[----:B------:R-:W-:Y:S02]  /*0100*/  UISETP.LT.U32.AND UP0, UPT, UR14, UR16, UPT ;  /* 0x000000100e00728c */ /* 0x000fe4000bf01070 */
[----:B------:R-:W-:Y:S02]  /*0110*/  UIADD3 UR8, UP1, UPT, UR18, UR6, URZ ;  /* 0x0000000612087290 */ /* 0x000fe4000ff3e0ff */
[----:B------:R-:W-:Y:S02]  /*0120*/  UISETP.LT.AND.EX UP0, UPT, UR9, UR17, UPT, UP0 ;  /* 0x000000110900728c */ /* 0x000fe4000bf01300 */
[----:B----4-:R-:W-:Y:S02]  /*0130*/  UIADD3 UR12, UP3, UPT, UR18, UR12, URZ ;  /* 0x0000000c120c7290 */ /* 0x010fe4000ff7e0ff */
[----:B------:R-:W-:Y:S02]  /*0140*/  USEL UR14, UR14, UR16, UP0 ;  /* 0x000000100e0e7287 */ /* 0x000fe40008000000 */
[----:B------:R-:W-:-:S02]  /*0150*/  UIADD3.X UR11, UPT, UPT, UR15, UR5, URZ, UP2, !UPT ;  /* 0x000000050f0b7290 */ /* 0x000fc400097fe4ff */
[----:B------:R-:W-:Y:S02]  /*0160*/  UISETP.NE.AND UP0, UPT, UR16, UR14, UPT ;  /* 0x0000000e1000728c */ /* 0x000fe4000bf05270 */
[----:B------:R-:W-:Y:S02]  /*0170*/  UIADD3.X UR9, UPT, UPT, UR15, UR7, URZ, UP1, !UPT ;  /* 0x000000070f097290 */ /* 0x000fe40008ffe4ff */
[----:B------:R-:W-:Y:S01]  /*0180*/  UIADD3.X UR13, UPT, UPT, UR15, UR13, URZ, UP3, !UPT ;  /* 0x0000000d0f0d7290 */ /* 0x000fe20009ffe4ff */
[----:B------:R-:W-:-:S04]  /*0190*/  UMOV UR4, URZ ;  /* 0x000000ff00047c82 */ /* 0x000fc80008000000 */
[----:B0-----:R-:W-:Y:S07]  /*01a0*/  BRA.U !UP0, `(.L_x_0) ;  /* 0x0000000d08cc7547 */ /* 0x001fee000b800000 */
[----:B------:R-:W-:-:S06]  /*01b0*/  UISETP.GE.AND UP0, UPT, UR24, 0x1, UPT ;  /* 0x000000011800788c */ /* 0x000fcc000bf06270 */
[----:B------:R-:W-:-:S13]  /*01c0*/  PLOP3.LUT P0, PT, PT, PT, UP0, 0x80, 0x8 ;  /* 0x000000000008781c */ /* 0x000fda0003f0f008 */
[----:B------:R-:W-:Y:S05]  /*01d0*/  @!P0 EXIT ;  /* 0x000000000000894d */ /* 0x000fea0003800000 */
[----:B------:R-:W0:Y:S01]  /*01e0*/  MUFU.RCP64H R3, -2.5 ;  /* 0xc004000000037908 */ /* 0x000e220000001800 */
[----:B------:R-:W-:Y:S01]  /*01f0*/  IMAD.MOV.U32 R6, RZ, RZ, 0x0 ;  /* 0x00000000ff067424 */ /* 0x000fe200078e00ff */
[----:B------:R-:W1:Y:S01]  /*0200*/  LDC.64 R8, c[0x0][0x390] ;  /* 0x0000e400ff087b82 */ /* 0x000e620000000a00 */
[----:B------:R-:W-:Y:S02]  /*0210*/  IMAD.MOV.U32 R7, RZ, RZ, 0x40040000 ;  /* 0x40040000ff077424 */ /* 0x000fe400078e00ff */
[----:B------:R-:W-:-:S06]  /*0220*/  IMAD.MOV.U32 R2, RZ, RZ, 0x1 ;  /* 0x00000001ff027424 */ /* 0x000fcc00078e00ff */
[----:B0-----:R-:W-:-:S08]  /*0230*/  DFMA R4, R2, R6, 1 ;  /* 0x3ff000000204742b */ /* 0x001fd00000000006 */
[----:B------:R-:W-:-:S08]  /*0240*/  DFMA R4, R4, R4, R4 ;  /* 0x000000040404722b */ /* 0x000fd00000000004 */
[----:B------:R-:W-:-:S08]  /*0250*/  DFMA R4, R2, R4, R2 ;  /* 0x000000040204722b */ /* 0x000fd00000000002 */
[C---:B------:R-:W-:Y:S01]  /*0260*/  DFMA R2, R4.reuse, R6, 1 ;  /* 0x3ff000000402742b */ /* 0x040fe20000000006 */
[----:B------:R-:W0:Y:S07]  /*0270*/  LDC R6, c[0x0][0x394] ;  /* 0x0000e500ff067b82 */ /* 0x000e2e0000000800 */
[----:B------:R-:W-:-:S08]  /*0280*/  DFMA R2, R4, R2, R4 ;  /* 0x000000020402722b */ /* 0x000fd00000000004 */
[----:B-1----:R-:W-:-:S08]  /*0290*/  DMUL R22, R2, R8 ;  /* 0x0000000802167228 */ /* 0x002fd00000000000 */
[----:B------:R-:W-:Y:S01]  /*02a0*/  DFMA R4, R22, 2.5, R8 ;  /* 0x400400001604782b */ /* 0x000fe20000000008 */
[----:B0-----:R-:W-:-:S07]  /*02b0*/  FSETP.GEU.AND P1, PT, |R6|, 6.5827683646048100446e-37, PT ;  /* 0x036000000600780b */ /* 0x001fce0003f2e200 */
[----:B------:R-:W-:-:S10]  /*02c0*/  DFMA R22, R2, R4, R22 ;  /* 0x000000040216722b */ /* 0x000fd40000000016 */
[----:B------:R-:W-:-:S05]  /*02d0*/  FFMA R0, RZ, -2.0625, R23 ;  /* 0xc0040000ff007823 */ /* 0x000fca0000000017 */
[----:B------:R-:W-:-:S13]  /*02e0*/  FSETP.GT.AND P0, PT, |R0|, 1.469367938527859385e-39, PT ;  /* 0x001000000000780b */ /* 0x000fda0003f04200 */
[----:B------:R-:W-:Y:S05]  /*02f0*/  @P0 BRA P1, `(.L_x_1) ;  /* 0x0000000000140947 */ /* 0x000fea0000800000 */
[----:B------:R-:W-:Y:S01]  /*0300*/  IMAD.MOV.U32 R3, RZ, RZ, -0x3ffc0000 ;  /* 0xc0040000ff037424 */ /* 0x000fe200078e00ff */
[----:B------:R-:W-:-:S07]  /*0310*/  MOV R0, 0x330 ;  /* 0x0000033000007802 */ /* 0x000fce0000000f00 */
[----:B------:R-:W-:Y:S05]  /*0320*/  CALL.REL.NOINC `($__internal_0_$__cuda_sm20_div_rn_f64_full) ;  /* 0x0000001c00307944 */ /* 0x000fea0003c00000 */
[----:B------:R-:W-:Y:S02]  /*0330*/  IMAD.MOV.U32 R22, RZ, RZ, R12 ;  /* 0x000000ffff167224 */ /* 0x000fe400078e000c */
[----:B------:R-:W-:-:S07]  /*0340*/  IMAD.MOV.U32 R23, RZ, RZ, R13 ;  /* 0x000000ffff177224 */ /* 0x000fce00078e000d */
.L_x_1:
[----:B------:R-:W0:Y:S01]  /*0350*/  MUFU.RCP64H R3, 1279 ;  /* 0x4093fc0000037908 */ /* 0x000e220000001800 */
[----:B------:R-:W-:Y:S01]  /*0360*/  IMAD.MOV.U32 R6, RZ, RZ, 0x0 ;  /* 0x00000000ff067424 */ /* 0x000fe200078e00ff */
[----:B------:R-:W-:Y:S01]  /*0370*/  MOV R2, 0x1 ;  /* 0x0000000100027802 */ /* 0x000fe20000000f00 */
[----:B------:R-:W-:Y:S01]  /*0380*/  IMAD.MOV.U32 R7, RZ, RZ, 0x4093fc00 ;  /* 0x4093fc00ff077424 */ /* 0x000fe200078e00ff */
[----:B------:R-:W1:Y:S01]  /*0390*/  LDC.64 R8, c[0x0][0x390] ;  /* 0x0000e400ff087b82 */ /* 0x000e620000000a00 */
[----:B------:R-:W-:Y:S01]  /*03a0*/  UMOV UR6, 0xb917ca3a ;  /* 0xb917ca3a00067882 */ /* 0x000fe20000000000 */
[----:B------:R-:W-:Y:S02]  /*03b0*/  UMOV UR7, 0x3fc0dfab ;  /* 0x3fc0dfab00077882 */ /* 0x000fe40000000000 */
[----:B------:R-:W-:-:S04]  /*03c0*/  DADD R22, R22, UR6 ;  /* 0x0000000616167e29 */ /* 0x000fc80008000000 */
[----:B------:R-:W2:Y:S01]  /*03d0*/  LDC R10, c[0x0][0x394] ;  /* 0x0000e500ff0a7b82 */ /* 0x000ea20000000800 */
[----:B0-----:R-:W-:-:S08]  /*03e0*/  DFMA R4, R2, -R6, 1 ;  /* 0x3ff000000204742b */ /* 0x001fd00000000806 */
[----:B------:R-:W-:-:S08]  /*03f0*/  DFMA R4, R4, R4, R4 ;  /* 0x000000040404722b */ /* 0x000fd00000000004 */
[----:B------:R-:W-:Y:S01]  /*0400*/  DFMA R4, R2, R4, R2 ;  /* 0x000000040204722b */ /* 0x000fe20000000002 */
[----:B--2---:R-:W-:-:S07]  /*0410*/  FSETP.GEU.AND P1, PT, |R10|, 6.5827683646048100446e-37, PT ;  /* 0x036000000a00780b */ /* 0x004fce0003f2e200 */
[----:B------:R-:W-:-:S08]  /*0420*/  DFMA R2, R4, -R6, 1 ;  /* 0x3ff000000402742b */ /* 0x000fd00000000806 */
[----:B------:R-:W-:-:S08]  /*0430*/  DFMA R2, R4, R2, R4 ;  /* 0x000000020402722b */ /* 0x000fd00000000004 */
[----:B-1----:R-:W-:-:S08]  /*0440*/  DMUL R4, R2, R8 ;  /* 0x0000000802047228 */ /* 0x002fd00000000000 */
[----:B------:R-:W-:-:S08]  /*0450*/  DFMA R6, R4, -1279, R8 ;  /* 0xc093fc000406782b */ /* 0x000fd00000000008 */
[----:B------:R-:W-:-:S10]  /*0460*/  DFMA R2, R2, R6, R4 ;  /* 0x000000060202722b */ /* 0x000fd40000000004 */
[----:B------:R-:W-:-:S05]  /*0470*/  FFMA R0, RZ, 4.62451171875, R3 ;  /* 0x4093fc00ff007823 */ /* 0x000fca0000000003 */
[----:B------:R-:W-:-:S13]  /*0480*/  FSETP.GT.AND P0, PT, |R0|, 1.469367938527859385e-39, PT ;  /* 0x001000000000780b */ /* 0x000fda0003f04200 */
[----:B------:R-:W-:Y:S05]  /*0490*/  @P0 BRA P1, `(.L_x_2) ;  /* 0x0000000000140947 */ /* 0x000fea0000800000 */
[----:B------:R-:W-:Y:S01]  /*04a0*/  IMAD.MOV.U32 R3, RZ, RZ, 0x4093fc00 ;  /* 0x4093fc00ff037424 */ /* 0x000fe200078e00ff */
[----:B------:R-:W-:-:S07]  /*04b0*/  MOV R0, 0x4d0 ;  /* 0x000004d000007802 */ /* 0x000fce0000000f00 */
[----:B------:R-:W-:Y:S05]  /*04c0*/  CALL.REL.NOINC `($__internal_0_$__cuda_sm20_div_rn_f64_full) ;  /* 0x0000001800c87944 */ /* 0x000fea0003c00000 */
[----:B------:R-:W-:Y:S02]  /*04d0*/  IMAD.MOV.U32 R2, RZ, RZ, R12 ;  /* 0x000000ffff027224 */ /* 0x000fe400078e000c */
[----:B------:R-:W-:-:S07]  /*04e0*/  IMAD.MOV.U32 R3, RZ, RZ, R13 ;  /* 0x000000ffff037224 */ /* 0x000fce00078e000d */
.L_x_2:
[----:B------:R-:W0:Y:S01]  /*04f0*/  S2R R13, SR_TID.X ;  /* 0x00000000000d7919 */ /* 0x000e220000002100 */
[----:B------:R-:W1:Y:S01]  /*0500*/  LDCU.64 UR4, c[0x0][0x390] ;  /* 0x00007200ff0477ac */ /* 0x000e620008000a00 */
[----:B------:R-:W-:Y:S02]  /*0510*/  IMAD.MOV.U32 R20, RZ, RZ, 0x0 ;  /* 0x00000000ff147424 */ /* 0x000fe400078e00ff */
[----:B------:R-:W-:Y:S01]  /*0520*/  IMAD.MOV.U32 R21, RZ, RZ, 0x3fe00000 ;  /* 0x3fe00000ff157424 */ /* 0x000fe200078e00ff */
[----:B------:R-:W-:Y:S01]  /*0530*/  USHF.L.U64.HI UR7, UR18, 0x2, UR15 ;  /* 0x0000000212077899 */ /* 0x000fe2000801020f */
[----:B------:R-:W-:Y:S02]  /*0540*/  IMAD.MOV.U32 R4, RZ, RZ, 0x4ad36551 ;  /* 0x4ad36551ff047424 */ /* 0x000fe400078e00ff */
[----:B------:R-:W-:Y:S02]  /*0550*/  IMAD.MOV.U32 R5, RZ, RZ, 0x3fe7cbee ;  /* 0x3fe7cbeeff057424 */ /* 0x000fe400078e00ff */
[----:B------:R-:W-:-:S04]  /*0560*/  IMAD.MOV.U32 R24, RZ, RZ, RZ ;  /* 0x000000ffff187224 */ /* 0x000fc800078e00ff */
[----:B-1----:R-:W-:-:S11]  /*0570*/  DFMA R20, -R20, UR4, -R4 ;  /* 0x0000000414147c2b */ /* 0x002fd60008000904 */
.L_x_12:
[----:B------:R-:W1:Y:S01]  /*0580*/  LDCU UR4, c[0x0][0x388] ;  /* 0x00007100ff0477ac */ /* 0x000e620008000800 */
[C---:B0-----:R-:W-:Y:S01]  /*0590*/  LEA R25, R24.reuse, R13, 0x7 ;  /* 0x0000000d18197211 */ /* 0x041fe200078e38ff */
[----:B------:R-:W-:Y:S01]  /*05a0*/  VIADD R24, R24, 0x1 ;  /* 0x0000000118187836 */ /* 0x000fe20000000000 */
[----:B------:R-:W-:Y:S02]  /*05b0*/  BSSY.RECONVERGENT B0, `(.L_x_3) ;  /* 0x00000b0000007945 */ /* 0x000fe40003800200 */
[----:B------:R-:W-:Y:S02]  /*05c0*/  ISETP.GE.AND P0, PT, R25, UR14, PT ;  /* 0x0000000e19007c0c */ /* 0x000fe4000bf06270 */
[----:B-1----:R-:W-:-:S11]  /*05d0*/  ISETP.NE.AND P1, PT, R24, UR4, PT ;  /* 0x0000000418007c0c */ /* 0x002fd6000bf25270 */
[----:B---3--:R-:W-:Y:S05]  /*05e0*/  @P0 BRA `(.L_x_4) ;  /* 0x0000000800b00947 */ /* 0x008fea0003800000 */
[----:B------:R-:W0:Y:S02]  /*05f0*/  LDCU.64 UR4, c[0x0][0x3d0] ;  /* 0x00007a00ff0477ac */ /* 0x000e240008000a00 */
[----:B0-----:R-:W-:-:S04]  /*0600*/  ULEA UR4, UP0, UR18, UR4, 0x2 ;  /* 0x0000000412047291 */ /* 0x001fc8000f8010ff */
[----:B------:R-:W-:Y:S02]  /*0610*/  UIADD3.X UR5, UPT, UPT, UR7, UR5, URZ, UP0, !UPT ;  /* 0x0000000507057290 */ /* 0x000fe400087fe4ff */
[----:B------:R-:W-:-:S04]  /*0620*/  IMAD.U32 R26, RZ, RZ, UR4 ;  /* 0x00000004ff1a7e24 */ /* 0x000fc8000f8e00ff */
[----:B------:R-:W-:Y:S02]  /*0630*/  IMAD.U32 R27, RZ, RZ, UR5 ;  /* 0x00000005ff1b7e24 */ /* 0x000fe4000f8e00ff */
[----:B------:R-:W-:-:S06]  /*0640*/  IMAD.WIDE R26, R25, 0x4, R26 ;  /* 0x00000004191a7825 */ /* 0x000fcc00078e021a */
[----:B------:R-:W2:Y:S01]  /*0650*/  LDG.E R26, desc[UR20][R26.64] ;  /* 0x000000141a1a7981 */ /* 0x000ea2000c1e1900 */
[----:B------:R-:W-:Y:S01]  /*0660*/  IMAD.MOV.U32 R6, RZ, RZ, 0x0 ;  /* 0x00000000ff067424 */ /* 0x000fe200078e00ff */
[----:B------:R-:W-:Y:S01]  /*0670*/  BSSY.RECONVERGENT B1, `(.L_x_5) ;  /* 0x0000021000017945 */ /* 0x000fe20003800200 */
[----:B--2---:R-:W-:-:S05]  /*0680*/  IMAD.HI R0, R26, 0x66666667, RZ ;  /* 0x666666671a007827 */ /* 0x004fca00078e02ff */
[----:B------:R-:W-:-:S04]  /*0690*/  SHF.R.U32.HI R5, RZ, 0x1f, R0 ;  /* 0x0000001fff057819 */ /* 0x000fc80000011600 */
[----:B------:R-:W-:-:S04]  /*06a0*/  LEA.HI.SX32 R7, R0, R5, 0x17 ;  /* 0x0000000500077211 */ /* 0x000fc800078fbaff */
[----:B------:R0:W1:Y:S01]  /*06b0*/  I2F.F64 R18, R7 ;  /* 0x0000000700127312 */ /* 0x0000620000201c00 */
[----:B------:R-:W-:-:S07]  /*06c0*/  IMAD R0, R7, -0x500, R26 ;  /* 0xfffffb0007007824 */ /* 0x000fce00078e021a */
[----:B------:R-:W2:Y:S01]  /*06d0*/  I2F.F64 R16, R0 ;  /* 0x0000000000107312 */ /* 0x000ea20000201c00 */
[----:B0-----:R-:W-:Y:S01]  /*06e0*/  IMAD.MOV.U32 R7, RZ, RZ, 0x3fe00000 ;  /* 0x3fe00000ff077424 */ /* 0x001fe200078e00ff */
[-C--:B-1----:R-:W-:Y:S02]  /*06f0*/  DFMA R18, R18, R2.reuse, R22 ;  /* 0x000000021212722b */ /* 0x082fe40000000016 */
[----:B--2---:R-:W-:-:S06]  /*0700*/  DFMA R16, R16, R2, R20 ;  /* 0x000000021010722b */ /* 0x004fcc0000000014 */
[----:B------:R-:W-:Y:S02]  /*0710*/  DMUL R14, R18, R18 ;  /* 0x00000012120e7228 */ /* 0x000fe40000000000 */
[----:B------:R-:W-:-:S08]  /*0720*/  DADD R10, R16, -0.25 ;  /* 0xbfd00000100a7429 */ /* 0x000fd00000000000 */
[----:B------:R-:W-:-:S06]  /*0730*/  DFMA R10, R10, R10, R14 ;  /* 0x0000000a0a0a722b */ /* 0x000fcc000000000e */
[----:B------:R-:W0:Y:S04]  /*0740*/  MUFU.RSQ64H R29, R11 ;  /* 0x0000000b001d7308 */ /* 0x000e280000001c00 */
[----:B------:R-:W-:-:S05]  /*0750*/  VIADD R28, R11, 0xfcb00000 ;  /* 0xfcb000000b1c7836 */ /* 0x000fca0000000000 */
[----:B------:R-:W-:Y:S01]  /*0760*/  ISETP.GE.U32.AND P0, PT, R28, 0x7ca00000, PT ;  /* 0x7ca000001c00780c */ /* 0x000fe20003f06070 */
[----:B0-----:R-:W-:-:S08]  /*0770*/  DMUL R4, R28, R28 ;  /* 0x0000001c1c047228 */ /* 0x001fd00000000000 */
[----:B------:R-:W-:-:S08]  /*0780*/  DFMA R4, R10, -R4, 1 ;  /* 0x3ff000000a04742b */ /* 0x000fd00000000804 */
[----:B------:R-:W-:Y:S02]  /*0790*/  DFMA R6, R4, 0.375, R6 ;  /* 0x3fd800000406782b */ /* 0x000fe40000000006 */
[----:B------:R-:W-:-:S08]  /*07a0*/  DMUL R4, R28, R4 ;  /* 0x000000041c047228 */ /* 0x000fd00000000000 */
[----:B------:R-:W-:-:S08]  /*07b0*/  DFMA R32, R6, R4, R28 ;  /* 0x000000040620722b */ /* 0x000fd0000000001c */
[----:B------:R-:W-:Y:S02]  /*07c0*/  DMUL R6, R10, R32 ;  /* 0x000000200a067228 */ /* 0x000fe40000000000 */
[----:B------:R-:W-:Y:S02]  /*07d0*/  VIADD R5, R33, 0xfff00000 ;  /* 0xfff0000021057836 */ /* 0x000fe40000000000 */
[----:B------:R-:W-:-:S04]  /*07e0*/  IMAD.MOV.U32 R4, RZ, RZ, R32 ;  /* 0x000000ffff047224 */ /* 0x000fc800078e0020 */
[----:B------:R-:W-:-:S08]  /*07f0*/  DFMA R8, R6, -R6, R10 ;  /* 0x800000060608722b */ /* 0x000fd0000000000a */
[----:B------:R-:W-:Y:S01]  /*0800*/  DFMA R30, R8, R4, R6 ;  /* 0x00000004081e722b */ /* 0x000fe20000000006 */
[----:B------:R-:W-:Y:S10]  /*0810*/  @!P0 BRA `(.L_x_6) ;  /* 0x0000000000188947 */ /* 0x000ff40003800000 */
[----:B------:R-:W-:Y:S01]  /*0820*/  MOV R4, R32 ;  /* 0x0000002000047202 */ /* 0x000fe20000000f00 */
[----:B------:R-:W-:Y:S01]  /*0830*/  IMAD.MOV.U32 R12, RZ, RZ, R28 ;  /* 0x000000ffff0c7224 */ /* 0x000fe200078e001c */
[----:B------:R-:W-:-:S07]  /*0840*/  MOV R0, 0x860 ;  /* 0x0000086000007802 */ /* 0x000fce0000000f00 */
[----:B------:R-:W-:Y:S05]  /*0850*/  CALL.REL.NOINC `($__internal_1_$__cuda_sm20_dsqrt_rn_f64_mediumpath_v1) ;  /* 0x0000001c00587944 */ /* 0x000fea0003c00000 */
[----:B------:R-:W-:Y:S02]  /*0860*/  IMAD.MOV.U32 R30, RZ, RZ, R6 ;  /* 0x000000ffff1e7224 */ /* 0x000fe400078e0006 */
[----:B------:R-:W-:-:S07]  /*0870*/  IMAD.MOV.U32 R31, RZ, RZ, R7 ;  /* 0x000000ffff1f7224 */ /* 0x000fce00078e0007 */
.L_x_6:
[----:B------:R-:W-:Y:S05]  /*0880*/  BSYNC.RECONVERGENT B1 ;  /* 0x0000000000017941 */ /* 0x000fea0003800200 */
.L_x_5:
[----:B------:R-:W-:Y:S01]  /*0890*/  DADD R4, R30, R30 ;  /* 0x000000001e047229 */ /* 0x000fe2000000001e */
[----:B------:R-:W-:Y:S01]  /*08a0*/  BSSY.RECONVERGENT B1, `(.L_x_7) ;  /* 0x0000068000017945 */ /* 0x000fe20003800200 */
[----:B------:R-:W-:Y:S01]  /*08b0*/  DADD R6, R16, 1 ;  /* 0x3ff0000010067429 */ /* 0x000fe20000000000 */
[----:B------:R-:W-:Y:S02]  /*08c0*/  PRMT R0, RZ, 0x7610, R0 ;  /* 0x00007610ff007816 */ /* 0x000fe40000000000 */
[----:B------:R-:W-:-:S03]  /*08d0*/  PRMT R12, RZ, 0x7610, R12 ;  /* 0x00007610ff0c7816 */ /* 0x000fc6000000000c */
[----:B------:R-:W-:Y:S02]  /*08e0*/  DFMA R4, R4, -R30, R30 ;  /* 0x8000001e0404722b */ /* 0x000fe4000000001e */
[----:B------:R-:W-:Y:S01]  /*08f0*/  DFMA R6, R6, R6, R14 ;  /* 0x000000060606722b */ /* 0x000fe2000000000e */
[----:B------:R-:W-:-:S05]  /*0900*/  PRMT R14, RZ, 0x7610, R14 ;  /* 0x00007610ff0e7816 */ /* 0x000fca000000000e */
[----:B------:R-:W-:Y:S02]  /*0910*/  DADD R4, R4, 0.25 ;  /* 0x3fd0000004047429 */ /* 0x000fe40000000000 */
[----:B------:R-:W-:-:S06]  /*0920*/  DSETP.GEU.AND P0, PT, R6, 0.0625, PT ;  /* 0x3fb000000600742a */ /* 0x000fcc0003f0e000 */
[----:B------:R-:W-:-:S14]  /*0930*/  DSETP.LT.OR P0, PT, R16, R4, !P0 ;  /* 0x000000041000722a */ /* 0x000fdc0004701400 */
[----:B------:R-:W-:Y:S05]  /*0940*/  @P0 BRA `(.L_x_8) ;  /* 0x0000000400740947 */ /* 0x000fea0003800000 */
[----:B------:R-:W-:Y:S01]  /*0950*/  BSSY.RECONVERGENT B2, `(.L_x_9) ;  /* 0x0000013000027945 */ /* 0x000fe20003800200 */
[----:B------:R-:W-:Y:S01]  /*0960*/  IMAD.MOV.U32 R12, RZ, RZ, RZ ;  /* 0x000000ffff0c7224 */ /* 0x000fe200078e00ff */
[----:B------:R-:W-:Y:S02]  /*0970*/  CS2R R8, SRZ ;  /* 0x0000000000087805 */ /* 0x000fe4000001ff00 */
[----:B------:R-:W-:Y:S02]  /*0980*/  CS2R R10, SRZ ;  /* 0x00000000000a7805 */ /* 0x000fe4000001ff00 */
[----:B------:R-:W-:Y:S02]  /*0990*/  CS2R R4, SRZ ;  /* 0x0000000000047805 */ /* 0x000fe4000001ff00 */
[----:B------:R-:W-:-:S07]  /*09a0*/  CS2R R6, SRZ ;  /* 0x0000000000067805 */ /* 0x000fce000001ff00 */
.L_x_10:
[----:B------:R-:W-:Y:S01]  /*09b0*/  DADD R8, R10, -R8 ;  /* 0x000000000a087229 */ /* 0x000fe20000000808 */
[----:B------:R-:W-:Y:S01]  /*09c0*/  ISETP.LT.U32.AND P2, PT, R12, 0x5dbf, PT ;  /* 0x00005dbf0c00780c */ /* 0x000fe20003f41070 */
[----:B------:R-:W-:-:S06]  /*09d0*/  DADD R10, R6, R6 ;  /* 0x00000000060a7229 */ /* 0x000fcc0000000006 */
[----:B------:R-:W-:Y:S02]  /*09e0*/  DADD R6, R16, R8 ;  /* 0x0000000010067229 */ /* 0x000fe40000000008 */
[----:B------:R-:W-:-:S06]  /*09f0*/  DFMA R4, R10, R4, R18 ;  /* 0x000000040a04722b */ /* 0x000fcc0000000012 */
[----:B------:R-:W-:Y:S02]  /*0a00*/  DMUL R10, R6, R6 ;  /* 0x00000006060a7228 */ /* 0x000fe40000000000 */
[----:B------:R-:W-:-:S08]  /*0a10*/  DMUL R8, R4, R4 ;  /* 0x0000000404087228 */ /* 0x000fd00000000000 */
[----:B------:R-:W-:-:S08]  /*0a20*/  DADD R14, R10, R8 ;  /* 0x000000000a0e7229 */ /* 0x000fd00000000008 */
[----:B------:R-:W-:Y:S01]  /*0a30*/  DSETP.GT.AND P0, PT, R14, 4, PT ;  /* 0x401000000e00742a */ /* 0x000fe20003f04000 */
[----:B------:R-:W-:Y:S02]  /*0a40*/  VIADD R14, R12, 0x1 ;  /* 0x000000010c0e7836 */ /* 0x000fe40000000000 */
[----:B------:R-:W-:Y:S02]  /*0a50*/  IMAD.MOV.U32 R15, RZ, RZ, R12 ;  /* 0x000000ffff0f7224 */ /* 0x000fe400078e000c */
[----:B------:R-:W-:-:S09]  /*0a60*/  IMAD.MOV.U32 R12, RZ, RZ, R14 ;  /* 0x000000ffff0c7224 */ /* 0x000fd200078e000e */
[----:B------:R-:W-:Y:S05]  /*0a70*/  @!P0 BRA P2, `(.L_x_10) ;  /* 0xfffffffc00cc8947 */ /* 0x000fea000103ffff */
[----:B------:R-:W-:Y:S05]  /*0a80*/  BSYNC.RECONVERGENT B2 ;  /* 0x0000000000027941 */ /* 0x000fea0003800200 */
.L_x_9:
[----:B------:R-:W-:Y:S02]  /*0a90*/  ISETP.NE.AND P0, PT, R14, 0x5dc0, PT ;  /* 0x00005dc00e00780c */ /* 0x000fe40003f05270 */
[----:B------:R-:W-:Y:S02]  /*0aa0*/  PRMT R12, RZ, 0x7610, R12 ;  /* 0x00007610ff0c7816 */ /* 0x000fe4000000000c */
[----:B------:R-:W-:-:S09]  /*0ab0*/  PRMT R14, RZ, 0x7610, R14 ;  /* 0x00007610ff0e7816 */ /* 0x000fd2000000000e */
[----:B------:R-:W-:Y:S05]  /*0ac0*/  @!P0 BRA `(.L_x_8) ;  /* 0x0000000400148947 */ /* 0x000fea0003800000 */
[----:B------:R-:W-:Y:S02]  /*0ad0*/  VIADD R0, R15, 0xc81 ;  /* 0x00000c810f007836 */ /* 0x000fe40000000000 */
[----:B------:R-:W-:Y:S02]  /*0ae0*/  IMAD.MOV.U32 R6, RZ, RZ, 0x0 ;  /* 0x00000000ff067424 */ /* 0x000fe400078e00ff */
[----:B------:R-:W-:Y:S01]  /*0af0*/  IMAD.MOV.U32 R7, RZ, RZ, 0xb ;  /* 0x0000000bff077424 */ /* 0x000fe200078e00ff */
[----:B------:R-:W-:-:S04]  /*0b00*/  LOP3.LUT R4, R0, 0xffff, RZ, 0xc0, !PT ;  /* 0x0000ffff00047812 */ /* 0x000fc800078ec0ff */
[----:B------:R-:W-:-:S04]  /*0b10*/  SHF.R.U32.HI R4, RZ, 0x1, R4 ;  /* 0x00000001ff047819 */ /* 0x000fc80000011604 */
[----:B------:R-:W-:-:S05]  /*0b20*/  LOP3.LUT R4, R4, 0xffff, RZ, 0xc0, !PT ;  /* 0x0000ffff04047812 */ /* 0x000fca00078ec0ff */
[----:B------:R-:W-:-:S05]  /*0b30*/  IMAD R4, R4, 0x8335, RZ ;  /* 0x0000833504047824 */ /* 0x000fca00078e02ff */
[----:B------:R-:W-:-:S04]  /*0b40*/  SHF.R.U32.HI R4, RZ, 0x19, R4 ;  /* 0x00000019ff047819 */ /* 0x000fc80000011604 */
[----:B------:R-:W-:-:S05]  /*0b50*/  PRMT R4, R4, 0x9910, RZ ;  /* 0x0000991004047816 */ /* 0x000fca00000000ff */
[----:B------:R-:W-:-:S05]  /*0b60*/  IMAD R4, R4, 0x7ce, RZ ;  /* 0x000007ce04047824 */ /* 0x000fca00078e02ff */
[----:B------:R-:W-:-:S04]  /*0b70*/  IADD3 R4, PT, PT, RZ, -R4, RZ ;  /* 0x80000004ff047210 */ /* 0x000fc80007ffe0ff */
[----:B------:R-:W-:Y:S01]  /*0b80*/  PRMT R5, R4, 0x7710, RZ ;  /* 0x0000771004057816 */ /* 0x000fe200000000ff */
[----:B------:R-:W-:-:S04]  /*0b90*/  IMAD.MOV.U32 R4, RZ, RZ, 0x0 ;  /* 0x00000000ff047424 */ /* 0x000fc800078e00ff */
[----:B------:R-:W-:Y:S02]  /*0ba0*/  IMAD.IADD R0, R0, 0x1, R5 ;  /* 0x0000000100007824 */ /* 0x000fe400078e0205 */
[----:B------:R-:W-:-:S03]  /*0bb0*/  IMAD.MOV.U32 R5, RZ, RZ, 0x74 ;  /* 0x00000074ff057424 */ /* 0x000fc600078e00ff */
[----:B------:R-:W-:-:S04]  /*0bc0*/  LOP3.LUT R15, R0, 0xffff, RZ, 0xc0, !PT ;  /* 0x0000ffff000f7812 */ /* 0x000fc800078ec0ff */
[----:B------:R-:W-:-:S13]  /*0bd0*/  ISETP.GT.U32.AND P0, PT, R15, 0x299, PT ;  /* 0x000002990f00780c */ /* 0x000fda0003f04070 */
[----:B------:R-:W-:Y:S02]  /*0be0*/  @!P0 IMAD.MOV.U32 R8, RZ, RZ, 0x626704 ;  /* 0x00626704ff088424 */ /* 0x000fe400078e00ff */
[C---:B------:R-:W-:Y:S02]  /*0bf0*/  @!P0 IMAD R9, R15.reuse, 0x8b, RZ ;  /* 0x0000008b0f098824 */ /* 0x040fe400078e02ff */
[----:B------:R-:W-:Y:S02]  /*0c00*/  @!P0 IMAD R11, R15, 0xf4, RZ ;  /* 0x000000f40f0b8824 */ /* 0x000fe400078e02ff */
[----:B------:R-:W-:-:S04]  /*0c10*/  @!P0 IMAD.HI.U32 R4, R9, R8, R4 ;  /* 0x0000000809048227 */ /* 0x000fc800078e0004 */
[----:B------:R-:W-:Y:S01]  /*0c20*/  @!P0 IMAD.HI.U32 R6, R11, R8, R6 ;  /* 0x000000080b068227 */ /* 0x000fe200078e0006 */
[----:B------:R-:W-:-:S03]  /*0c30*/  @!P0 PRMT R14, R4, 0x7610, R14 ;  /* 0x00007610040e8816 */ /* 0x000fc6000000000e */
[----:B------:R-:W-:Y:S01]  /*0c40*/  @!P0 IMAD R0, R15, 0xed, RZ ;  /* 0x000000ed0f008824 */ /* 0x000fe200078e02ff */
[----:B------:R-:W-:-:S03]  /*0c50*/  @!P0 PRMT R12, R6, 0x7610, R12 ;  /* 0x00007610060c8816 */ /* 0x000fc6000000000c */
[----:B------:R-:W-:Y:S01]  /*0c60*/  @!P0 IMAD.HI.U32 R0, R0, 0x626704, RZ ;  /* 0x0062670400008827 */ /* 0x000fe200078e00ff */
[----:B------:R-:W-:Y:S06]  /*0c70*/  @!P0 BRA `(.L_x_8) ;  /* 0x0000000000a88947 */ /* 0x000fec0003800000 */
[----:B------:R-:W-:-:S05]  /*0c80*/  VIADD R0, R15, 0xfffffd66 ;  /* 0xfffffd660f007836 */ /* 0x000fca0000000000 */
[----:B------:R-:W-:-:S13]  /*0c90*/  ISETP.GT.U32.AND P0, PT, R0, 0x299, PT ;  /* 0x000002990000780c */ /* 0x000fda0003f04070 */
[----:B------:R-:W-:Y:S05]  /*0ca0*/  @P0 BRA `(.L_x_11) ;  /* 0x0000000000400947 */ /* 0x000fea0003800000 */
[----:B------:R-:W-:Y:S01]  /*0cb0*/  MOV R4, 0x7b ;  /* 0x0000007b00047802 */ /* 0x000fe20000000f00 */
[----:B------:R-:W-:Y:S02]  /*0cc0*/  IMAD.MOV.U32 R0, RZ, RZ, 0xfd ;  /* 0x000000fdff007424 */ /* 0x000fe400078e00ff */
[----:B------:R-:W-:Y:S02]  /*0cd0*/  IMAD.MOV.U32 R5, RZ, RZ, 0xee ;  /* 0x000000eeff057424 */ /* 0x000fe400078e00ff */
[C---:B------:R-:W-:Y:S02]  /*0ce0*/  IMAD R4, R15.reuse, R4, -0x13ffe ;  /* 0xfffec0020f047424 */ /* 0x040fe400078e0204 */
[----:B------:R-:W-:-:S03]  /*0cf0*/  IMAD R0, R15, R0, -0x29232 ;  /* 0xfffd6dce0f007424 */ /* 0x000fc600078e0200 */
[----:B------:R-:W-:Y:S02]  /*0d00*/  SHF.R.U32.HI R4, RZ, 0x1, R4 ;  /* 0x00000001ff047819 */ /* 0x000fe40000011604 */
[----:B------:R-:W-:-:S03]  /*0d10*/  SHF.R.U32.HI R0, RZ, 0x1, R0 ;  /* 0x00000001ff007819 */ /* 0x000fc60000011600 */
[----:B------:R-:W-:-:S04]  /*0d20*/  IMAD.HI.U32 R4, R4, -0x3b31f84f, RZ ;  /* 0xc4ce07b104047827 */ /* 0x000fc800078e00ff */
[----:B------:R-:W-:Y:S01]  /*0d30*/  IMAD.HI.U32 R0, R0, -0x3b31f84f, RZ ;  /* 0xc4ce07b100007827 */ /* 0x000fe200078e00ff */
[----:B------:R-:W-:-:S04]  /*0d40*/  SHF.R.U32.HI R4, RZ, 0x8, R4 ;  /* 0x00000008ff047819 */ /* 0x000fc80000011604 */
[----:B------:R-:W-:Y:S02]  /*0d50*/  SHF.R.U32.HI R0, RZ, 0x8, R0 ;  /* 0x00000008ff007819 */ /* 0x000fe40000011600 */
[----:B------:R-:W-:Y:S02]  /*0d60*/  LOP3.LUT R4, RZ, R4, RZ, 0x33, !PT ;  /* 0x00000004ff047212 */ /* 0x000fe400078e33ff */
[----:B------:R-:W-:Y:S02]  /*0d70*/  LOP3.LUT R14, RZ, R0, RZ, 0x33, !PT ;  /* 0x00000000ff0e7212 */ /* 0x000fe400078e33ff */
[----:B------:R-:W-:Y:S02]  /*0d80*/  PRMT R0, R5, 0x7610, R0 ;  /* 0x0000761005007816 */ /* 0x000fe40000000000 */
[----:B------:R-:W-:Y:S01]  /*0d90*/  PRMT R12, R4, 0x7610, R12 ;  /* 0x00007610040c7816 */ /* 0x000fe2000000000c */
[----:B------:R-:W-:Y:S06]  /*0da0*/  BRA `(.L_x_8) ;  /* 0x00000000005c7947 */ /* 0x000fec0003800000 */
.L_x_11:
[----:B------:R-:W-:Y:S02]  /*0db0*/  IMAD.MOV.U32 R0, RZ, RZ, 0x79 ;  /* 0x00000079ff007424 */ /* 0x000fe400078e00ff */
[----:B------:R-:W-:Y:S02]  /*0dc0*/  IMAD.MOV.U32 R5, RZ, RZ, 0xef ;  /* 0x000000efff057424 */ /* 0x000fe400078e00ff */
[C---:B------:R-:W-:Y:S02]  /*0dd0*/  IMAD R0, R15.reuse, R0, -0x27594 ;  /* 0xfffd8a6c0f007424 */ /* 0x040fe400078e0200 */
[C---:B------:R-:W-:Y:S02]  /*0de0*/  IMAD R5, R15.reuse, R5, -0x4db8c ;  /* 0xfffb24740f057424 */ /* 0x040fe400078e0205 */
[----:B------:R-:W-:Y:S01]  /*0df0*/  IMAD.MOV.U32 R6, RZ, RZ, 0x72 ;  /* 0x00000072ff067424 */ /* 0x000fe200078e00ff */
[----:B------:R-:W-:Y:S02]  /*0e00*/  SHF.R.U32.HI R4, RZ, 0x1, R0 ;  /* 0x00000001ff047819 */ /* 0x000fe40000011600 */
[----:B------:R-:W-:Y:S01]  /*0e10*/  SHF.R.U32.HI R5, RZ, 0x1, R5 ;  /* 0x00000001ff057819 */ /* 0x000fe20000011605 */
[----:B------:R-:W-:-:S02]  /*0e20*/  IMAD R0, R15, R6, -0x25128 ;  /* 0xfffdaed80f007424 */ /* 0x000fc400078e0206 */
[----:B------:R-:W-:-:S03]  /*0e30*/  IMAD.HI.U32 R4, R4, -0x3b31f84f, RZ ;  /* 0xc4ce07b104047827 */ /* 0x000fc600078e00ff */
[----:B------:R-:W-:Y:S01]  /*0e40*/  SHF.R.U32.HI R0, RZ, 0x1, R0 ;  /* 0x00000001ff007819 */ /* 0x000fe20000011600 */
[----:B------:R-:W-:Y:S01]  /*0e50*/  IMAD.HI.U32 R5, R5, -0x3b31f84f, RZ ;  /* 0xc4ce07b105057827 */ /* 0x000fe200078e00ff */
[----:B------:R-:W-:-:S03]  /*0e60*/  SHF.R.U32.HI R4, RZ, 0x8, R4 ;  /* 0x00000008ff047819 */ /* 0x000fc60000011604 */
[----:B------:R-:W-:Y:S01]  /*0e70*/  IMAD.HI.U32 R0, R0, -0x3b31f84f, RZ ;  /* 0xc4ce07b100007827 */ /* 0x000fe200078e00ff */
[----:B------:R-:W-:-:S03]  /*0e80*/  SHF.R.U32.HI R5, RZ, 0x8, R5 ;  /* 0x00000008ff057819 */ /* 0x000fc60000011605 */
[----:B------:R-:W-:Y:S01]  /*0e90*/  IMAD.MOV R4, RZ, RZ, -R4 ;  /* 0x000000ffff047224 */ /* 0x000fe200078e0a04 */
[----:B------:R-:W-:Y:S01]  /*0ea0*/  LEA.HI R0, R0, 0x2, RZ, 0x18 ;  /* 0x0000000200007811 */ /* 0x000fe200078fc0ff */
[----:B------:R-:W-:-:S03]  /*0eb0*/  IMAD.MOV R5, RZ, RZ, -R5 ;  /* 0x000000ffff057224 */ /* 0x000fc600078e0a05 */
[----:B------:R-:W-:Y:S02]  /*0ec0*/  PRMT R12, R4, 0x7710, RZ ;  /* 0x00007710040c7816 */ /* 0x000fe400000000ff */
[----:B------:R-:W-:Y:S02]  /*0ed0*/  PRMT R4, R5, 0x7710, RZ ;  /* 0x0000771005047816 */ /* 0x000fe400000000ff */
[----:B------:R-:W-:Y:S01]  /*0ee0*/  PRMT R14, R0, 0x7610, R14 ;  /* 0x00007610000e7816 */ /* 0x000fe2000000000e */
[----:B------:R-:W-:Y:S01]  /*0ef0*/  VIADD R12, R12, 0xffffff84 ;  /* 0xffffff840c0c7836 */ /* 0x000fe20000000000 */
[----:B------:R-:W-:-:S04]  /*0f00*/  IADD3 R4, PT, PT, R4, -0x11, RZ ;  /* 0xffffffef04047810 */ /* 0x000fc80007ffe0ff */
[----:B------:R-:W-:-:S07]  /*0f10*/  PRMT R0, R4, 0x7610, R0 ;  /* 0x0000761004007816 */ /* 0x000fce0000000000 */
.L_x_8:
[----:B------:R-:W-:Y:S05]  /*0f20*/  BSYNC.RECONVERGENT B1 ;  /* 0x0000000000017941 */ /* 0x000fea0003800200 */
.L_x_7:
[----:B------:R-:W0:Y:S01]  /*0f30*/  LDCU UR4, c[0x0][0x388] ;  /* 0x00007100ff0477ac */ /* 0x000e220008000800 */
[----:B------:R-:W1:Y:S01]  /*0f40*/  S2UR UR15, SR_CTAID.X ;  /* 0x00000000000f79c3 */ /* 0x000e620000002500 */
[----:B------:R-:W-:Y:S01]  /*0f50*/  SHF.R.S32.HI R11, RZ, 0x1f, R25 ;  /* 0x0000001fff0b7819 */ /* 0x000fe20000011419 */
[----:B------:R-:W2:Y:S01]  /*0f60*/  LDCU.64 UR16, c[0x0][0x3b0] ;  /* 0x00007600ff1077ac */ /* 0x000ea20008000a00 */
[C---:B------:R-:W-:Y:S02]  /*0f70*/  IADD3 R6, P0, PT, R25.reuse, UR12, RZ ;  /* 0x0000000c19067c10 */ /* 0x040fe4000ff1e0ff */
[C---:B------:R-:W-:Y:S02]  /*0f80*/  IADD3 R8, P2, PT, R25.reuse, UR10, RZ ;  /* 0x0000000a19087c10 */ /* 0x040fe4000ff5e0ff */
[----:B------:R-:W-:Y:S02]  /*0f90*/  IADD3 R10, P3, PT, R25, UR8, RZ ;  /* 0x00000008190a7c10 */ /* 0x000fe4000ff7e0ff */
[----:B------:R-:W-:-:S02]  /*0fa0*/  IADD3.X R7, PT, PT, R11, UR13, RZ, P0, !PT ;  /* 0x0000000d0b077c10 */ /* 0x000fc400087fe4ff */
[C---:B------:R-:W-:Y:S02]  /*0fb0*/  IADD3.X R9, PT, PT, R11.reuse, UR11, RZ, P2, !PT ;  /* 0x0000000b0b097c10 */ /* 0x040fe400097fe4ff */
[----:B------:R-:W-:Y:S01]  /*0fc0*/  IADD3.X R11, PT, PT, R11, UR9, RZ, P3, !PT ;  /* 0x000000090b0b7c10 */ /* 0x000fe20009ffe4ff */
[----:B------:R3:W-:Y:S01]  /*0fd0*/  STG.E.U8 desc[UR20][R6.64], R14 ;  /* 0x0000000e06007986 */ /* 0x0007e2000c101114 */
[----:B0-----:R-:W-:-:S03]  /*0fe0*/  USHF.L.U32 UR4, UR4, 0x7, URZ ;  /* 0x0000000704047899 */ /* 0x001fc600080006ff */
[----:B------:R3:W-:Y:S01]  /*0ff0*/  STG.E.U8 desc[UR20][R8.64], R12 ;  /* 0x0000000c08007986 */ /* 0x0007e2000c101114 */
[----:B------:R-:W-:-:S03]  /*1000*/  USHF.R.S32.HI UR6, URZ, 0x1f, UR4 ;  /* 0x0000001fff067899 */ /* 0x000fc60008011404 */
[----:B------:R3:W-:Y:S01]  /*1010*/  STG.E.U8 desc[UR20][R10.64], R0 ;  /* 0x000000000a007986 */ /* 0x0007e2000c101114 */
[----:B-1----:R-:W-:Y:S02]  /*1020*/  UIMAD.WIDE.U32 UR4, UR4, UR15, URZ ;  /* 0x0000000f040472a5 */ /* 0x002fe4000f8e00ff */
[----:B------:R-:W-:Y:S02]  /*1030*/  UIMAD UR15, UR6, UR15, URZ ;  /* 0x0000000f060f72a4 */ /* 0x000fe4000f8e02ff */
[----:B--2---:R-:W-:Y:S02]  /*1040*/  ULEA UR6, UP0, UR4, UR16, 0x2 ;  /* 0x0000001004067291 */ /* 0x004fe4000f8010ff */
[----:B------:R-:W-:-:S04]  /*1050*/  UIADD3 UR15, UPT, UPT, UR5, UR15, URZ ;  /* 0x0000000f050f7290 */ /* 0x000fc8000fffe0ff */
[----:B------:R-:W-:Y:S01]  /*1060*/  ULEA.HI.X UR4, UR4, UR17, UR15, 0x2, UP0 ;  /* 0x0000001104047291 */ /* 0x000fe200080f140f */
[----:B------:R-:W-:-:S05]  /*1070*/  IMAD.U32 R4, RZ, RZ, UR6 ;  /* 0x00000006ff047e24 */ /* 0x000fca000f8e00ff */
[----:B------:R-:W-:Y:S02]  /*1080*/  IMAD.U32 R5, RZ, RZ, UR4 ;  /* 0x00000004ff057e24 */ /* 0x000fe4000f8e00ff */
[----:B------:R-:W-:-:S05]  /*1090*/  IMAD.WIDE R4, R25, 0x4, R4 ;  /* 0x0000000419047825 */ /* 0x000fca00078e0204 */
[----:B------:R3:W-:Y:S02]  /*10a0*/  STG.E desc[UR20][R4.64], R26 ;  /* 0x0000001a04007986 */ /* 0x0007e4000c101914 */
.L_x_4:
[----:B------:R-:W-:Y:S05]  /*10b0*/  BSYNC.RECONVERGENT B0 ;  /* 0x0000000000007941 */ /* 0x000fea0003800200 */
.L_x_3:
[----:B------:R-:W-:Y:S05]  /*10c0*/  @P1 BRA `(.L_x_12) ;  /* 0xfffffff4002c1947 */ /* 0x000fea000383ffff */
[----:B------:R-:W-:Y:S05]  /*10d0*/  EXIT ;  /* 0x000000000000794d */ /* 0x000fea0003800000 */
.L_x_0:
[----:B------:R-:W-:-:S06]  /*10e0*/  UISETP.GE.AND UP0, UPT, UR24, 0x1, UPT ;  /* 0x000000011800788c */ /* 0x000fcc000bf06270 */
[----:B------:R-:W-:-:S13]  /*10f0*/  PLOP3.LUT P0, PT, PT, PT, UP0, 0x80, 0x8 ;  /* 0x000000000008781c */ /* 0x000fda0003f0f008 */
[----:B------:R-:W-:Y:S05]  /*1100*/  @!P0 EXIT ;  /* 0x000000000000894d */ /* 0x000fea0003800000 */
[----:B------:R-:W0:Y:S01]  /*1110*/  MUFU.RCP64H R3, -2.5 ;  /* 0xc004000000037908 */ /* 0x000e220000001800 */
[----:B------:R-:W-:Y:S01]  /*1120*/  IMAD.MOV.U32 R4, RZ, RZ, 0x0 ;  /* 0x00000000ff047424 */ /* 0x000fe200078e00ff */
[----:B------:R-:W1:Y:S01]  /*1130*/  LDC.64 R8, c[0x0][0x390] ;  /* 0x0000e400ff087b82 */ /* 0x000e620000000a00 */
[----:B------:R-:W-:Y:S02]  /*1140*/  IMAD.MOV.U32 R5, RZ, RZ, 0x40040000 ;  /* 0x40040000ff057424 */ /* 0x000fe400078e00ff */
[----:B------:R-:W-:-:S05]  /*1150*/  IMAD.MOV.U32 R2, RZ, RZ, 0x1 ;  /* 0x00000001ff027424 */ /* 0x000fca00078e00ff */
[----:B------:R-:W2:Y:S01]  /*1160*/  LDC R0, c[0x0][0x394] ;  /* 0x0000e500ff007b82 */ /* 0x000ea20000000800 */
[----:B0-----:R-:W-:-:S08]  /*1170*/  DFMA R6, R2, R4, 1 ;  /* 0x3ff000000206742b */ /* 0x001fd00000000004 */
[----:B------:R-:W-:-:S08]  /*1180*/  DFMA R6, R6, R6, R6 ;  /* 0x000000060606722b */ /* 0x000fd00000000006 */
[----:B------:R-:W-:Y:S01]  /*1190*/  DFMA R6, R2, R6, R2 ;  /* 0x000000060206722b */ /* 0x000fe20000000002 */
[----:B--2---:R-:W-:-:S07]  /*11a0*/  FSETP.GEU.AND P1, PT, |R0|, 6.5827683646048100446e-37, PT ;  /* 0x036000000000780b */ /* 0x004fce0003f2e200 */
[----:B------:R-:W-:-:S08]  /*11b0*/  DFMA R4, R6, R4, 1 ;  /* 0x3ff000000604742b */ /* 0x000fd00000000004 */
[----:B------:R-:W-:-:S08]  /*11c0*/  DFMA R4, R6, R4, R6 ;  /* 0x000000040604722b */ /* 0x000fd00000000006 */
[----:B-1----:R-:W-:-:S08]  /*11d0*/  DMUL R22, R4, R8 ;  /* 0x0000000804167228 */ /* 0x002fd00000000000 */
[----:B------:R-:W-:-:S08]  /*11e0*/  DFMA R8, R22, 2.5, R8 ;  /* 0x400400001608782b */ /* 0x000fd00000000008 */
[----:B------:R-:W-:-:S10]  /*11f0*/  DFMA R22, R4, R8, R22 ;  /* 0x000000080416722b */ /* 0x000fd40000000016 */
[----:B------:R-:W-:-:S05]  /*1200*/  FFMA R2, RZ, -2.0625, R23 ;  /* 0xc0040000ff027823 */ /* 0x000fca0000000017 */
[----:B------:R-:W-:-:S13]  /*1210*/  FSETP.GT.AND P0, PT, |R2|, 1.469367938527859385e-39, PT ;  /* 0x001000000200780b */ /* 0x000fda0003f04200 */
[----:B------:R-:W-:Y:S05]  /*1220*/  @P0 BRA P1, `(.L_x_13) ;  /* 0x0000000000140947 */ /* 0x000fea0000800000 */
[----:B------:R-:W-:Y:S01]  /*1230*/  IMAD.MOV.U32 R3, RZ, RZ, -0x3ffc0000 ;  /* 0xc0040000ff037424 */ /* 0x000fe200078e00ff */
[----:B------:R-:W-:-:S07]  /*1240*/  MOV R0, 0x1260 ;  /* 0x0000126000007802 */ /* 0x000fce0000000f00 */
[----:B------:R-:W-:Y:S05]  /*1250*/  CALL.REL.NOINC `($__internal_0_$__cuda_sm20_div_rn_f64_full) ;  /* 0x0000000c00647944 */ /* 0x000fea0003c00000 */
[----:B------:R-:W-:Y:S01]  /*1260*/  IMAD.MOV.U32 R22, RZ, RZ, R12 ;  /* 0x000000ffff167224 */ /* 0x000fe200078e000c */
[----:B------:R-:W-:-:S07]  /*1270*/  MOV R23, R13 ;  /* 0x0000000d00177202 */ /* 0x000fce0000000f00 */
.L_x_13:
[----:B------:R-:W0:Y:S01]  /*1280*/  MUFU.RCP64H R3, 1279 ;  /* 0x4093fc0000037908 */ /* 0x000e220000001800 */
[----:B------:R-:W-:Y:S01]  /*1290*/  IMAD.MOV.U32 R4, RZ, RZ, 0x0 ;  /* 0x00000000ff047424 */ /* 0x000fe200078e00ff */
[----:B------:R-:W1:Y:S01]  /*12a0*/  LDC.64 R8, c[0x0][0x390] ;  /* 0x0000e400ff087b82 */ /* 0x000e620000000a00 */
[----:B------:R-:W-:Y:S01]  /*12b0*/  IMAD.MOV.U32 R5, RZ, RZ, 0x4093fc00 ;  /* 0x4093fc00ff057424 */ /* 0x000fe200078e00ff */
[----:B------:R-:W-:Y:S01]  /*12c0*/  UMOV UR6, 0xb917ca3a ;  /* 0xb917ca3a00067882 */ /* 0x000fe20000000000 */
[----:B------:R-:W-:Y:S01]  /*12d0*/  IMAD.MOV.U32 R2, RZ, RZ, 0x1 ;  /* 0x00000001ff027424 */ /* 0x000fe200078e00ff */
[----:B------:R-:W-:Y:S02]  /*12e0*/  UMOV UR7, 0x3fc0dfab ;  /* 0x3fc0dfab00077882 */ /* 0x000fe40000000000 */
[----:B------:R-:W-:Y:S02]  /*12f0*/  DADD R22, R22, UR6 ;  /* 0x0000000616167e29 */ /* 0x000fe40008000000 */
        /* <DEDUP_REMOVED lines=18> */
.L_x_14:
[----:B------:R-:W0:Y:S01]  /*1420*/  S2R R13, SR_TID.X ;  /* 0x00000000000d7919 */ /* 0x000e220000002100 */
[----:B------:R-:W1:Y:S01]  /*1430*/  LDCU.64 UR4, c[0x0][0x390] ;  /* 0x00007200ff0477ac */ /* 0x000e620008000a00 */
[----:B------:R-:W-:Y:S01]  /*1440*/  IMAD.MOV.U32 R20, RZ, RZ, 0x0 ;  /* 0x00000000ff147424 */ /* 0x000fe200078e00ff */
[----:B------:R-:W-:Y:S01]  /*1450*/  MOV R21, 0x3fe00000 ;  /* 0x3fe0000000157802 */ /* 0x000fe20000000f00 */
[----:B------:R-:W-:Y:S01]  /*1460*/  IMAD.MOV.U32 R4, RZ, RZ, 0x4ad36551 ;  /* 0x4ad36551ff047424 */ /* 0x000fe200078e00ff */
[----:B------:R-:W-:Y:S01]  /*1470*/  USHF.L.U64.HI UR15, UR18, 0x2, UR15 ;  /* 0x00000002120f7899 */ /* 0x000fe2000801020f */
[----:B------:R-:W-:-:S06]  /*1480*/  IMAD.MOV.U32 R5, RZ, RZ, 0x3fe7cbee ;  /* 0x3fe7cbeeff057424 */ /* 0x000fcc00078e00ff */
[----:B-1----:R-:W-:Y:S01]  /*1490*/  DFMA R20, -R20, UR4, -R4 ;  /* 0x0000000414147c2b */ /* 0x002fe20008000904 */
[----:B------:R-:W-:-:S10]  /*14a0*/  UMOV UR4, URZ ;  /* 0x000000ff00047c82 */ /* 0x000fd40008000000 */
.L_x_22:
[----:B------:R-:W1:Y:S01]  /*14b0*/  LDCU.64 UR6, c[0x0][0x3d0] ;  /* 0x00007a00ff0677ac */ /* 0x000e620008000a00 */
[----:B------:R-:W-:-:S04]  /*14c0*/  IMAD.U32 R24, RZ, RZ, UR4 ;  /* 0x00000004ff187e24 */ /* 0x000fc8000f8e00ff */
[----:B0-----:R-:W-:Y:S01]  /*14d0*/  IMAD R24, R24, 0x80, R13 ;  /* 0x0000008018187824 */ /* 0x001fe200078e020d */
[----:B-1----:R-:W-:-:S04]  /*14e0*/  ULEA UR6, UP0, UR18, UR6, 0x2 ;  /* 0x0000000612067291 */ /* 0x002fc8000f8010ff */
[----:B------:R-:W-:Y:S02]  /*14f0*/  UIADD3.X UR7, UPT, UPT, UR15, UR7, URZ, UP0, !UPT ;  /* 0x000000070f077290 */ /* 0x000fe400087fe4ff */
[----:B------:R-:W-:-:S04]  /*1500*/  IMAD.U32 R4, RZ, RZ, UR6 ;  /* 0x00000006ff047e24 */ /* 0x000fc8000f8e00ff */
[----:B------:R-:W-:Y:S02]  /*1510*/  IMAD.U32 R5, RZ, RZ, UR7 ;  /* 0x00000007ff057e24 */ /* 0x000fe4000f8e00ff */
[----:B------:R-:W-:-:S05]  /*1520*/  IMAD.WIDE R4, R24, 0x4, R4 ;  /* 0x0000000418047825 */ /* 0x000fca00078e0204 */
[----:B------:R-:W2:Y:S01]  /*1530*/  LDG.E R25, desc[UR20][R4.64] ;  /* 0x0000001404197981 */ /* 0x000ea2000c1e1900 */
[----:B------:R-:W-:Y:S01]  /*1540*/  MOV R6, 0x0 ;  /* 0x0000000000067802 */ /* 0x000fe20000000f00 */
[----:B------:R-:W-:Y:S01]  /*1550*/  BSSY.RECONVERGENT B0, `(.L_x_15) ;  /* 0x0000021000007945 */ /* 0x000fe20003800200 */
[----:B--2---:R-:W-:-:S05]  /*1560*/  IMAD.HI R0, R25, 0x66666667, RZ ;  /* 0x6666666719007827 */ /* 0x004fca00078e02ff */
[----:B------:R-:W-:-:S04]  /*1570*/  SHF.R.U32.HI R7, RZ, 0x1f, R0 ;  /* 0x0000001fff077819 */ /* 0x000fc80000011600 */
[----:B------:R-:W-:Y:S01]  /*1580*/  LEA.HI.SX32 R0, R0, R7, 0x17 ;  /* 0x0000000700007211 */ /* 0x000fe200078fbaff */
[----:B------:R-:W-:-:S03]  /*1590*/  IMAD.MOV.U32 R7, RZ, RZ, 0x3fe00000 ;  /* 0x3fe00000ff077424 */ /* 0x000fc600078e00ff */
[----:B------:R-:W0:Y:S01]  /*15a0*/  I2F.F64 R18, R0 ;  /* 0x0000000000127312 */ /* 0x000e220000201c00 */
[----:B------:R-:W-:-:S07]  /*15b0*/  IMAD R8, R0, -0x500, R25 ;  /* 0xfffffb0000087824 */ /* 0x000fce00078e0219 */
[----:B------:R-:W1:Y:S01]  /*15c0*/  I2F.F64 R16, R8 ;  /* 0x0000000800107312 */ /* 0x000e620000201c00 */
[-C--:B0-----:R-:W-:Y:S02]  /*15d0*/  DFMA R18, R18, R2.reuse, R22 ;  /* 0x000000021212722b */ /* 0x081fe40000000016 */
[----:B-1----:R-:W-:-:S06]  /*15e0*/  DFMA R16, R16, R2, R20 ;  /* 0x000000021010722b */ /* 0x002fcc0000000014 */
        /* <DEDUP_REMOVED lines=17> */
[----:B------:R-:W-:Y:S01]  /*1700*/  IMAD.MOV.U32 R4, RZ, RZ, R30 ;  /* 0x000000ffff047224 */ /* 0x000fe200078e001e */
[----:B------:R-:W-:Y:S01]  /*1710*/  MOV R0, 0x1740 ;  /* 0x0000174000007802 */ /* 0x000fe20000000f00 */
[----:B------:R-:W-:-:S07]  /*1720*/  IMAD.MOV.U32 R12, RZ, RZ, R26 ;  /* 0x000000ffff0c7224 */ /* 0x000fce00078e001a */
[----:B------:R-:W-:Y:S05]  /*1730*/  CALL.REL.NOINC `($__internal_1_$__cuda_sm20_dsqrt_rn_f64_mediumpath_v1) ;  /* 0x0000000c00a07944 */ /* 0x000fea0003c00000 */
[----:B------:R-:W-:Y:S02]  /*1740*/  IMAD.MOV.U32 R28, RZ, RZ, R6 ;  /* 0x000000ffff1c7224 */ /* 0x000fe400078e0006 */
[----:B------:R-:W-:-:S07]  /*1750*/  IMAD.MOV.U32 R29, RZ, RZ, R7 ;  /* 0x000000ffff1d7224 */ /* 0x000fce00078e0007 */
.L_x_16:
[----:B------:R-:W-:Y:S05]  /*1760*/  BSYNC.RECONVERGENT B0 ;  /* 0x0000000000007941 */ /* 0x000fea0003800200 */
.L_x_15:
[--C-:B------:R-:W-:Y:S01]  /*1770*/  DADD R4, R28, R28.reuse ;  /* 0x000000001c047229 */ /* 0x100fe2000000001c */
[----:B------:R-:W-:Y:S01]  /*1780*/  BSSY.RECONVERGENT B0, `(.L_x_17) ;  /* 0x0000068000007945 */ /* 0x000fe20003800200 */
[----:B------:R-:W-:Y:S01]  /*1790*/  DADD R6, R16, 1 ;  /* 0x3ff0000010067429 */ /* 0x000fe20000000000 */
[----:B------:R-:W-:Y:S02]  /*17a0*/  PRMT R0, RZ, 0x7610, R0 ;  /* 0x00007610ff007816 */ /* 0x000fe40000000000 */
[----:B------:R-:W-:Y:S02]  /*17b0*/  PRMT R12, RZ, 0x7610, R12 ;  /* 0x00007610ff0c7816 */ /* 0x000fe4000000000c */
[----:B------:R-:W-:Y:S01]  /*17c0*/  PRMT R11, RZ, 0x7610, R11 ;  /* 0x00007610ff0b7816 */ /* 0x000fe2000000000b */
[----:B------:R-:W-:Y:S02]  /*17d0*/  DFMA R4, R4, -R28, R28 ;  /* 0x8000001c0404722b */ /* 0x000fe4000000001c */
[----:B------:R-:W-:-:S06]  /*17e0*/  DFMA R6, R6, R6, R14 ;  /* 0x000000060606722b */ /* 0x000fcc000000000e */
[----:B------:R-:W-:Y:S02]  /*17f0*/  DADD R4, R4, 0.25 ;  /* 0x3fd0000004047429 */ /* 0x000fe40000000000 */
[----:B------:R-:W-:-:S06]  /*1800*/  DSETP.GEU.AND P0, PT, R6, 0.0625, PT ;  /* 0x3fb000000600742a */ /* 0x000fcc0003f0e000 */
[----:B------:R-:W-:-:S14]  /*1810*/  DSETP.LT.OR P0, PT, R16, R4, !P0 ;  /* 0x000000041000722a */ /* 0x000fdc0004701400 */
[----:B------:R-:W-:Y:S05]  /*1820*/  @P0 BRA `(.L_x_18) ;  /* 0x0000000400740947 */ /* 0x000fea0003800000 */
[----:B------:R-:W-:Y:S01]  /*1830*/  BSSY.RECONVERGENT B1, `(.L_x_19) ;  /* 0x0000013000017945 */ /* 0x000fe20003800200 */
[----:B------:R-:W-:Y:S02]  /*1840*/  MOV R12, RZ ;  /* 0x000000ff000c7202 */ /* 0x000fe40000000f00 */
[----:B------:R-:W-:Y:S02]  /*1850*/  CS2R R6, SRZ ;  /* 0x0000000000067805 */ /* 0x000fe4000001ff00 */
[----:B------:R-:W-:Y:S02]  /*1860*/  CS2R R8, SRZ ;  /* 0x0000000000087805 */ /* 0x000fe4000001ff00 */
[----:B------:R-:W-:Y:S02]  /*1870*/  CS2R R4, SRZ ;  /* 0x0000000000047805 */ /* 0x000fe4000001ff00 */
[----:B------:R-:W-:-:S07]  /*1880*/  CS2R R10, SRZ ;  /* 0x00000000000a7805 */ /* 0x000fce000001ff00 */
.L_x_20:
        /* <DEDUP_REMOVED lines=14> */
.L_x_19:
        /* <DEDUP_REMOVED lines=13> */
[----:B------:R-:W-:-:S04]  /*1a40*/  IMAD R4, R4, 0x7ce, RZ ;  /* 0x000007ce04047824 */ /* 0x000fc800078e02ff */
[----:B------:R-:W-:-:S05]  /*1a50*/  IMAD.MOV R4, RZ, RZ, -R4 ;  /* 0x000000ffff047224 */ /* 0x000fca00078e0a04 */
[----:B------:R-:W-:Y:S01]  /*1a60*/  PRMT R5, R4, 0x7710, RZ ;  /* 0x0000771004057816 */ /* 0x000fe200000000ff */
[----:B------:R-:W-:-:S04]  /*1a70*/  IMAD.MOV.U32 R4, RZ, RZ, 0x0 ;  /* 0x00000000ff047424 */ /* 0x000fc800078e00ff */
[----:B------:R-:W-:Y:S01]  /*1a80*/  IMAD.IADD R0, R0, 0x1, R5 ;  /* 0x0000000100007824 */ /* 0x000fe200078e0205 */
[----:B------:R-:W-:-:S04]  /*1a90*/  MOV R5, 0x74 ;  /* 0x0000007400057802 */ /* 0x000fc80000000f00 */
        /* <DEDUP_REMOVED lines=15> */
[----:B------:R-:W-:Y:S02]  /*1b90*/  IMAD.MOV.U32 R7, RZ, RZ, 0x7b ;  /* 0x0000007bff077424 */ /* 0x000fe400078e00ff */
[----:B------:R-:W-:Y:S02]  /*1ba0*/  IMAD.MOV.U32 R5, RZ, RZ, 0xfd ;  /* 0x000000fdff057424 */ /* 0x000fe400078e00ff */
[C---:B------:R-:W-:Y:S02]  /*1bb0*/  IMAD R4, R8.reuse, R7, -0x13ffe ;  /* 0xfffec00208047424 */ /* 0x040fe400078e0207 */
[----:B------:R-:W-:Y:S02]  /*1bc0*/  IMAD R0, R8, R5, -0x29232 ;  /* 0xfffd6dce08007424 */ /* 0x000fe400078e0205 */
[----:B------:R-:W-:Y:S01]  /*1bd0*/  IMAD.MOV.U32 R5, RZ, RZ, 0xee ;  /* 0x000000eeff057424 */ /* 0x000fe200078e00ff */
        /* <DEDUP_REMOVED lines=11> */
.L_x_21:
[----:B------:R-:W-:Y:S02]  /*1c90*/  HFMA2 R5, -RZ, RZ, 0, 7.212162017822265625e-06 ;  /* 0x00000079ff057431 */ /* 0x000fe400000001ff */
[----:B------:R-:W-:-:S03]  /*1ca0*/  IMAD.MOV.U32 R7, RZ, RZ, 0xef ;  /* 0x000000efff077424 */ /* 0x000fc600078e00ff */
[C---:B------:R-:W-:Y:S02]  /*1cb0*/  IMAD R0, R8.reuse, R5, -0x27594 ;  /* 0xfffd8a6c08007424 */ /* 0x040fe400078e0205 */
[C---:B------:R-:W-:Y:S02]  /*1cc0*/  IMAD R5, R8.reuse, R7, -0x4db8c ;  /* 0xfffb247408057424 */ /* 0x040fe400078e0207 */
[----:B------:R-:W-:Y:S01]  /*1cd0*/  IMAD.MOV.U32 R7, RZ, RZ, 0x72 ;  /* 0x00000072ff077424 */ /* 0x000fe200078e00ff */
[----:B------:R-:W-:Y:S02]  /*1ce0*/  SHF.R.U32.HI R4, RZ, 0x1, R0 ;  /* 0x00000001ff047819 */ /* 0x000fe40000011600 */
[----:B------:R-:W-:Y:S01]  /*1cf0*/  SHF.R.U32.HI R5, RZ, 0x1, R5 ;  /* 0x00000001ff057819 */ /* 0x000fe20000011605 */
[----:B------:R-:W-:Y:S02]  /*1d00*/  IMAD R0, R8, R7, -0x25128 ;  /* 0xfffdaed808007424 */ /* 0x000fe400078e0207 */
        /* <DEDUP_REMOVED lines=12> */
[----:B------:R-:W-:Y:S02]  /*1dd0*/  VIADD R12, R12, 0xffffff84 ;  /* 0xffffff840c0c7836 */ /* 0x000fe40000000000 */
[----:B------:R-:W-:-:S05]  /*1de0*/  VIADD R4, R4, 0xffffffef ;  /* 0xffffffef04047836 */ /* 0x000fca0000000000 */
[----:B------:R-:W-:-:S07]  /*1df0*/  PRMT R0, R4, 0x7610, R0 ;  /* 0x0000761004007816 */ /* 0x000fce0000000000 */
.L_x_18:
[----:B------:R-:W-:Y:S05]  /*1e00*/  BSYNC.RECONVERGENT B0 ;  /* 0x0000000000007941 */ /* 0x000fea0003800200 */
.L_x_17:
[----:B------:R-:W0:Y:S01]  /*1e10*/  LDCU UR22, c[0x0][0x388] ;  /* 0x00007100ff1677ac */ /* 0x000e220008000800 */
[----:B------:R-:W1:Y:S01]  /*1e20*/  S2UR UR14, SR_CTAID.X ;  /* 0x00000000000e79c3 */ /* 0x000e620000002500 */
[----:B------:R-:W-:Y:S01]  /*1e30*/  SHF.R.S32.HI R14, RZ, 0x1f, R24 ;  /* 0x0000001fff0e7819 */ /* 0x000fe20000011418 */
[----:B------:R-:W2:Y:S01]  /*1e40*/  LDCU.64 UR16, c[0x0][0x3b0] ;  /* 0x00007600ff1077ac */ /* 0x000ea20008000a00 */
[C---:B------:R-:W-:Y:S02]  /*1e50*/  IADD3 R6, P0, PT, R24.reuse, UR12, RZ ;  /* 0x0000000c18067c10 */ /* 0x040fe4000ff1e0ff */
[----:B------:R-:W-:Y:S02]  /*1e60*/  IADD3 R8, P1, PT, R24, UR10, RZ ;  /* 0x0000000a18087c10 */ /* 0x000fe4000ff3e0ff */
[----:B------:R-:W-:Y:S02]  /*1e70*/  IADD3.X R7, PT, PT, R14, UR13, RZ, P0, !PT ;  /* 0x0000000d0e077c10 */ /* 0x000fe400087fe4ff */
[----:B------:R-:W-:-:S02]  /*1e80*/  IADD3 R10, P0, PT, R24, UR8, RZ ;  /* 0x00000008180a7c10 */ /* 0x000fc4000ff1e0ff */
[----:B------:R-:W-:Y:S01]  /*1e90*/  IADD3.X R9, PT, PT, R14, UR11, RZ, P1, !PT ;  /* 0x0000000b0e097c10 */ /* 0x000fe20008ffe4ff */
[----:B------:R3:W-:Y:S01]  /*1ea0*/  STG.E.U8 desc[UR20][R6.64], R11 ;  /* 0x0000000b06007986 */ /* 0x0007e2000c101114 */
[----:B0-----:R-:W-:-:S03]  /*1eb0*/  USHF.L.U32 UR6, UR22, 0x7, URZ ;  /* 0x0000000716067899 */ /* 0x001fc600080006ff */
[----:B------:R0:W-:Y:S01]  /*1ec0*/  STG.E.U8 desc[UR20][R8.64], R12 ;  /* 0x0000000c08007986 */ /* 0x0001e2000c101114 */
[----:B------:R-:W-:Y:S02]  /*1ed0*/  USHF.R.S32.HI UR5, URZ, 0x1f, UR6 ;  /* 0x0000001fff057899 */ /* 0x000fe40008011406 */
[----:B-1----:R-:W-:Y:S01]  /*1ee0*/  UIMAD.WIDE.U32 UR6, UR6, UR14, URZ ;  /* 0x0000000e060672a5 */ /* 0x002fe2000f8e00ff */
[----:B---3--:R-:W-:Y:S01]  /*1ef0*/  IADD3.X R11, PT, PT, R14, UR9, RZ, P0, !PT ;  /* 0x000000090e0b7c10 */ /* 0x008fe200087fe4ff */
[----:B------:R-:W-:Y:S02]  /*1f00*/  UIMAD UR5, UR5, UR14, URZ ;  /* 0x0000000e050572a4 */ /* 0x000fe4000f8e02ff */
[----:B--2---:R-:W-:Y:S02]  /*1f10*/  ULEA UR16, UP0, UR6, UR16, 0x2 ;  /* 0x0000001006107291 */ /* 0x004fe4000f8010ff */
[----:B------:R-:W-:Y:S01]  /*1f20*/  UIADD3 UR5, UPT, UPT, UR7, UR5, URZ ;  /* 0x0000000507057290 */ /* 0x000fe2000fffe0ff */
[----:B------:R0:W-:Y:S03]  /*1f30*/  STG.E.U8 desc[UR20][R10.64], R0 ;  /* 0x000000000a007986 */ /* 0x0001e6000c101114 */
[----:B------:R-:W-:Y:S01]  /*1f40*/  ULEA.HI.X UR5, UR6, UR17, UR5, 0x2, UP0 ;  /* 0x0000001106057291 */ /* 0x000fe200080f1405 */
[----:B------:R-:W-:-:S05]  /*1f50*/  IMAD.U32 R4, RZ, RZ, UR16 ;  /* 0x00000010ff047e24 */ /* 0x000fca000f8e00ff */
[----:B------:R-:W-:Y:S01]  /*1f60*/  MOV R5, UR5 ;  /* 0x0000000500057c02 */ /* 0x000fe20008000f00 */
[----:B------:R-:W-:-:S04]  /*1f70*/  UIADD3 UR5, UPT, UPT, UR4, 0x1, URZ ;  /* 0x0000000104057890 */ /* 0x000fc8000fffe0ff */
[----:B------:R-:W-:Y:S01]  /*1f80*/  UISETP.NE.AND UP0, UPT, UR5, UR22, UPT ;  /* 0x000000160500728c */ /* 0x000fe2000bf05270 */
[----:B------:R-:W-:-:S05]  /*1f90*/  IMAD.WIDE R4, R24, 0x4, R4 ;  /* 0x0000000418047825 */ /* 0x000fca00078e0204 */
[----:B------:R-:W-:Y:S01]  /*1fa0*/  PLOP3.LUT P0, PT, PT, PT, UP0, 0x80, 0x8 ;  /* 0x000000000008781c */ /* 0x000fe20003f0f008 */
[----:B------:R0:W-:-:S12]  /*1fb0*/  STG.E desc[UR20][R4.64], R25 ;  /* 0x0000001904007986 */ /* 0x0001d8000c101914 */
[----:B0-----:R-:W-:Y:S05]  /*1fc0*/  @!P0 EXIT ;  /* 0x000000000000894d */ /* 0x001fea0003800000 */
[----:B------:R-:W-:Y:S01]  /*1fd0*/  UMOV UR4, UR5 ;  /* 0x0000000500047c82 */ /* 0x000fe20008000000 */
[----:B------:R-:W-:Y:S05]  /*1fe0*/  BRA `(.L_x_22) ;  /* 0xfffffff400307947 */ /* 0x000fea000383ffff */
        .weak           $__internal_0_$__cuda_sm20_div_rn_f64_full
        .type           $__internal_0_$__cuda_sm20_div_rn_f64_full,@function
        .size           $__internal_0_$__cuda_sm20_div_rn_f64_full,($__internal_1_$__cuda_sm20_dsqrt_rn_f64_mediumpath_v1 - $__internal_0_$__cuda_sm20_div_rn_f64_full)
$__internal_0_$__cuda_sm20_div_rn_f64_full:
[C---:B------:R-:W-:Y:S01]  /*1ff0*/  FSETP.GEU.AND P0, PT, |R3|.reuse, 1.469367938527859385e-39, PT ;  /* 0x001000000300780b */ /* 0x040fe20003f0e200 */
[----:B------:R-:W-:Y:S01]  /*2000*/  IMAD.U32 R2, RZ, RZ, UR4 ;  /* 0x00000004ff027e24 */ /* 0x000fe2000f8e00ff */
[C---:B------:R-:W-:Y:S01]  /*2010*/  LOP3.LUT R5, R3.reuse, 0x800fffff, RZ, 0xc0, !PT ;  /* 0x800fffff03057812 */ /* 0x040fe200078ec0ff */
[----:B------:R-:W-:Y:S01]  /*2020*/  IMAD.U32 R4, RZ, RZ, UR4 ;  /* 0x00000004ff047e24 */ /* 0x000fe2000f8e00ff */
[----:B------:R-:W-:Y:S01]  /*2030*/  LOP3.LUT R18, R3, 0x7ff00000, RZ, 0xc0, !PT ;  /* 0x7ff0000003127812 */ /* 0x000fe200078ec0ff */
[----:B------:R-:W-:Y:S01]  /*2040*/  IMAD.MOV.U32 R8, RZ, RZ, 0x1 ;  /* 0x00000001ff087424 */ /* 0x000fe200078e00ff */
[----:B------:R-:W-:Y:S01]  /*2050*/  LOP3.LUT R5, R5, 0x3ff00000, RZ, 0xfc, !PT ;  /* 0x3ff0000005057812 */ /* 0x000fe200078efcff */
[----:B------:R-:W-:-:S06]  /*2060*/  IMAD.MOV.U32 R12, RZ, RZ, 0x1ca00000 ;  /* 0x1ca00000ff0c7424 */ /* 0x000fcc00078e00ff */
[----:B------:R-:W-:-:S06]  /*2070*/  @!P0 DMUL R4, R2, 8.98846567431157953865e+307 ;  /* 0x7fe0000002048828 */ /* 0x000fcc0000000000 */
[----:B------:R-:W0:Y:S02]  /*2080*/  MUFU.RCP64H R9, R5 ;  /* 0x0000000500097308 */ /* 0x000e240000001800 */
[----:B0-----:R-:W-:-:S08]  /*2090*/  DFMA R6, R8, -R4, 1 ;  /* 0x3ff000000806742b */ /* 0x001fd00000000804 */
[----:B------:R-:W-:Y:S01]  /*20a0*/  DFMA R10, R6, R6, R6 ;  /* 0x00000006060a722b */ /* 0x000fe20000000006 */
[----:B------:R-:W-:Y:S02]  /*20b0*/  IMAD.U32 R7, RZ, RZ, UR23 ;  /* 0x00000017ff077e24 */ /* 0x000fe4000f8e00ff */
[----:B------:R-:W-:-:S03]  /*20c0*/  IMAD.U32 R6, RZ, RZ, UR22 ;  /* 0x00000016ff067e24 */ /* 0x000fc6000f8e00ff */
[----:B------:R-:W-:Y:S02]  /*20d0*/  LOP3.LUT R13, R7, 0x7ff00000, RZ, 0xc0, !PT ;  /* 0x7ff00000070d7812 */ /* 0x000fe400078ec0ff */
[----:B------:R-:W-:Y:S01]  /*20e0*/  DFMA R10, R8, R10, R8 ;  /* 0x0000000a080a722b */ /* 0x000fe20000000008 */
[----:B------:R-:W-:Y:S02]  /*20f0*/  MOV R8, R6 ;  /* 0x0000000600087202 */ /* 0x000fe40000000f00 */
[----:B------:R-:W-:Y:S01]  /*2100*/  ISETP.GE.U32.AND P1, PT, R13, R18, PT ;  /* 0x000000120d00720c */ /* 0x000fe20003f26070 */
[----:B------:R-:W-:-:S03]  /*2110*/  IMAD.MOV.U32 R19, RZ, RZ, R13 ;  /* 0x000000ffff137224 */ /* 0x000fc600078e000d */
[----:B------:R-:W-:Y:S01]  /*2120*/  SEL R9, R12, 0x63400000, !P1 ;  /* 0x634000000c097807 */ /* 0x000fe20004800000 */
[----:B------:R-:W-:Y:S01]  /*2130*/  DFMA R14, R10, -R4, 1 ;  /* 0x3ff000000a0e742b */ /* 0x000fe20000000804 */
[----:B------:R-:W-:Y:S02]  /*2140*/  FSETP.GEU.AND P1, PT, |R7|, 1.469367938527859385e-39, PT ;  /* 0x001000000700780b */ /* 0x000fe40003f2e200 */
[----:B------:R-:W-:-:S05]  /*2150*/  LOP3.LUT R9, R9, 0x800fffff, R7, 0xf8, !PT ;  /* 0x800fffff09097812 */ /* 0x000fca00078ef807 */
[----:B------:R-:W-:-:S06]  /*2160*/  DFMA R10, R10, R14, R10 ;  /* 0x0000000e0a0a722b */ /* 0x000fcc000000000a */
[----:B------:R-:W-:Y:S05]  /*2170*/  @P1 BRA `(.L_x_23) ;  /* 0x0000000000201947 */ /* 0x000fea0003800000 */
[----:B------:R-:W-:-:S04]  /*2180*/  LOP3.LUT R14, R3, 0x7ff00000, RZ, 0xc0, !PT ;  /* 0x7ff00000030e7812 */ /* 0x000fc800078ec0ff */
[----:B------:R-:W-:Y:S01]  /*2190*/  ISETP.GE.U32.AND P1, PT, R13, R14, PT ;  /* 0x0000000e0d00720c */ /* 0x000fe20003f26070 */
[----:B------:R-:W-:-:S03]  /*21a0*/  IMAD.MOV.U32 R14, RZ, RZ, RZ ;  /* 0x000000ffff0e7224 */ /* 0x000fc600078e00ff */
[----:B------:R-:W-:-:S04]  /*21b0*/  SEL R15, R12, 0x63400000, !P1 ;  /* 0x634000000c0f7807 */ /* 0x000fc80004800000 */
[----:B------:R-:W-:-:S04]  /*21c0*/  LOP3.LUT R15, R15, 0x80000000, R7, 0xf8, !PT ;  /* 0x800000000f0f7812 */ /* 0x000fc800078ef807 */
[----:B------:R-:W-:-:S06]  /*21d0*/  LOP3.LUT R15, R15, 0x100000, RZ, 0xfc, !PT ;  /* 0x001000000f0f7812 */ /* 0x000fcc00078efcff */
[----:B------:R-:W-:-:S10]  /*21e0*/  DFMA R8, R8, 2, -R14 ;  /* 0x400000000808782b */ /* 0x000fd4000000080e */
[----:B------:R-:W-:-:S07]  /*21f0*/  LOP3.LUT R19, R9, 0x7ff00000, RZ, 0xc0, !PT ;  /* 0x7ff0000009137812 */ /* 0x000fce00078ec0ff */
.L_x_23:
[----:B------:R-:W-:Y:S01]  /*2200*/  @!P0 LOP3.LUT R18, R5, 0x7ff00000, RZ, 0xc0, !PT ;  /* 0x7ff0000005128812 */ /* 0x000fe200078ec0ff */
[----:B------:R-:W-:Y:S01]  /*2210*/  VIADD R20, R19, 0xffffffff ;  /* 0xffffffff13147836 */ /* 0x000fe20000000000 */
[----:B------:R-:W-:-:S03]  /*2220*/  DMUL R14, R10, R8 ;  /* 0x000000080a0e7228 */ /* 0x000fc60000000000 */
[----:B------:R-:W-:Y:S01]  /*2230*/  VIADD R21, R18, 0xffffffff ;  /* 0xffffffff12157836 */ /* 0x000fe20000000000 */
[----:B------:R-:W-:-:S04]  /*2240*/  ISETP.GT.U32.AND P0, PT, R20, 0x7feffffe, PT ;  /* 0x7feffffe1400780c */ /* 0x000fc80003f04070 */
[----:B------:R-:W-:Y:S01]  /*2250*/  ISETP.GT.U32.OR P0, PT, R21, 0x7feffffe, P0 ;  /* 0x7feffffe1500780c */ /* 0x000fe20000704470 */
[----:B------:R-:W-:-:S08]  /*2260*/  DFMA R16, R14, -R4, R8 ;  /* 0x800000040e10722b */ /* 0x000fd00000000008 */
[----:B------:R-:W-:-:S04]  /*2270*/  DFMA R10, R10, R16, R14 ;  /* 0x000000100a0a722b */ /* 0x000fc8000000000e */
[----:B------:R-:W-:Y:S07]  /*2280*/  @P0 BRA `(.L_x_24) ;  /* 0x00000000006c0947 */ /* 0x000fee0003800000 */
[----:B------:R-:W-:-:S04]  /*2290*/  LOP3.LUT R14, R3, 0x7ff00000, RZ, 0xc0, !PT ;  /* 0x7ff00000030e7812 */ /* 0x000fc800078ec0ff */
[CC--:B------:R-:W-:Y:S02]  /*22a0*/  VIADDMNMX R6, R13.reuse, -R14.reuse, 0xb9600000, !PT ;  /* 0xb96000000d067446 */ /* 0x0c0fe4000780090e */
[----:B------:R-:W-:Y:S02]  /*22b0*/  ISETP.GE.U32.AND P0, PT, R13, R14, PT ;  /* 0x0000000e0d00720c */ /* 0x000fe40003f06070 */
[----:B------:R-:W-:Y:S02]  /*22c0*/  VIMNMX R6, PT, PT, R6, 0x46a00000, PT ;  /* 0x46a0000006067848 */ /* 0x000fe40003fe0100 */
[----:B------:R-:W-:-:S05]  /*22d0*/  SEL R7, R12, 0x63400000, !P0 ;  /* 0x634000000c077807 */ /* 0x000fca0004000000 */
[----:B------:R-:W-:Y:S02]  /*22e0*/  IMAD.IADD R14, R6, 0x1, -R7 ;  /* 0x00000001060e7824 */ /* 0x000fe400078e0a07 */
[----:B------:R-:W-:Y:S02]  /*22f0*/  IMAD.MOV.U32 R6, RZ, RZ, RZ ;  /* 0x000000ffff067224 */ /* 0x000fe400078e00ff */
[----:B------:R-:W-:-:S06]  /*2300*/  VIADD R7, R14, 0x7fe00000 ;  /* 0x7fe000000e077836 */ /* 0x000fcc0000000000 */
[----:B------:R-:W-:-:S10]  /*2310*/  DMUL R12, R10, R6 ;  /* 0x000000060a0c7228 */ /* 0x000fd40000000000 */
[----:B------:R-:W-:-:S13]  /*2320*/  FSETP.GTU.AND P0, PT, |R13|, 1.469367938527859385e-39, PT ;  /* 0x001000000d00780b */ /* 0x000fda0003f0c200 */
[----:B------:R-:W-:Y:S05]  /*2330*/  @P0 BRA `(.L_x_25) ;  /* 0x0000000000940947 */ /* 0x000fea0003800000 */
[----:B------:R-:W-:Y:S01]  /*2340*/  DFMA R4, R10, -R4, R8 ;  /* 0x800000040a04722b */ /* 0x000fe20000000008 */
[----:B------:R-:W-:-:S09]  /*2350*/  IMAD.MOV.U32 R6, RZ, RZ, RZ ;  /* 0x000000ffff067224 */ /* 0x000fd200078e00ff */
[C---:B------:R-:W-:Y:S02]  /*2360*/  FSETP.NEU.AND P0, PT, R5.reuse, RZ, PT ;  /* 0x000000ff0500720b */ /* 0x040fe40003f0d000 */
[----:B------:R-:W-:-:S04]  /*2370*/  LOP3.LUT R9, R5, 0x80000000, R3, 0x48, !PT ;  /* 0x8000000005097812 */ /* 0x000fc800078e4803 */
[----:B------:R-:W-:-:S07]  /*2380*/  LOP3.LUT R7, R9, R7, RZ, 0xfc, !PT ;  /* 0x0000000709077212 */ /* 0x000fce00078efcff */
[----:B------:R-:W-:Y:S05]  /*2390*/  @!P0 BRA `(.L_x_25) ;  /* 0x00000000007c8947 */ /* 0x000fea0003800000 */
[----:B------:R-:W-:Y:S01]  /*23a0*/  IADD3 R3, PT, PT, -R14, RZ, RZ ;  /* 0x000000ff0e037210 */ /* 0x000fe20007ffe1ff */
[----:B------:R-:W-:Y:S01]  /*23b0*/  IMAD.MOV.U32 R2, RZ, RZ, RZ ;  /* 0x000000ffff027224 */ /* 0x000fe200078e00ff */
[----:B------:R-:W-:-:S05]  /*23c0*/  DMUL.RP R6, R10, R6 ;  /* 0x000000060a067228 */ /* 0x000fca0000008000 */
[----:B------:R-:W-:-:S05]  /*23d0*/  DFMA R2, R12, -R2, R10 ;  /* 0x800000020c02722b */ /* 0x000fca000000000a */
[----:B------:R-:W-:Y:S02]  /*23e0*/  LOP3.LUT R9, R7, R9, RZ, 0x3c, !PT ;  /* 0x0000000907097212 */ /* 0x000fe400078e3cff */
[----:B------:R-:W-:-:S04]  /*23f0*/  IADD3 R2, PT, PT, -R14, -0x43300000, RZ ;  /* 0xbcd000000e027810 */ /* 0x000fc80007ffe1ff */
[----:B------:R-:W-:-:S04]  /*2400*/  FSETP.NEU.AND P0, PT, |R3|, R2, PT ;  /* 0x000000020300720b */ /* 0x000fc80003f0d200 */
[----:B------:R-:W-:Y:S02]  /*2410*/  FSEL R12, R6, R12, !P0 ;  /* 0x0000000c060c7208 */ /* 0x000fe40004000000 */
[----:B------:R-:W-:Y:S01]  /*2420*/  FSEL R13, R9, R13, !P0 ;  /* 0x0000000d090d7208 */ /* 0x000fe20004000000 */
[----:B------:R-:W-:Y:S06]  /*2430*/  BRA `(.L_x_25) ;  /* 0x0000000000547947 */ /* 0x000fec0003800000 */
.L_x_24:
[----:B------:R-:W-:-:S14]  /*2440*/  DSETP.NAN.AND P0, PT, R6, R6, PT ;  /* 0x000000060600722a */ /* 0x000fdc0003f08000 */
[----:B------:R-:W-:Y:S05]  /*2450*/  @P0 BRA `(.L_x_26) ;  /* 0x0000000000440947 */ /* 0x000fea0003800000 */
[----:B------:R-:W-:-:S14]  /*2460*/  DSETP.NAN.AND P0, PT, R2, R2, PT ;  /* 0x000000020200722a */ /* 0x000fdc0003f08000 */
[----:B------:R-:W-:Y:S05]  /*2470*/  @P0 BRA `(.L_x_27) ;  /* 0x0000000000300947 */ /* 0x000fea0003800000 */
[----:B------:R-:W-:Y:S01]  /*2480*/  ISETP.NE.AND P0, PT, R19, R18, PT ;  /* 0x000000121300720c */ /* 0x000fe20003f05270 */
[----:B------:R-:W-:Y:S02]  /*2490*/  IMAD.MOV.U32 R12, RZ, RZ, 0x0 ;  /* 0x00000000ff0c7424 */ /* 0x000fe400078e00ff */
[----:B------:R-:W-:-:S10]  /*24a0*/  IMAD.MOV.U32 R13, RZ, RZ, -0x80000 ;  /* 0xfff80000ff0d7424 */ /* 0x000fd400078e00ff */
[----:B------:R-:W-:Y:S05]  /*24b0*/  @!P0 BRA `(.L_x_25) ;  /* 0x0000000000348947 */ /* 0x000fea0003800000 */
[----:B------:R-:W-:Y:S02]  /*24c0*/  ISETP.NE.AND P0, PT, R19, 0x7ff00000, PT ;  /* 0x7ff000001300780c */ /* 0x000fe40003f05270 */
[----:B------:R-:W-:Y:S02]  /*24d0*/  LOP3.LUT R13, R7, 0x80000000, R3, 0x48, !PT ;  /* 0x80000000070d7812 */ /* 0x000fe400078e4803 */
[----:B------:R-:W-:-:S13]  /*24e0*/  ISETP.EQ.OR P0, PT, R18, RZ, !P0 ;  /* 0x000000ff1200720c */ /* 0x000fda0004702670 */
[----:B------:R-:W-:Y:S01]  /*24f0*/  @P0 LOP3.LUT R2, R13, 0x7ff00000, RZ, 0xfc, !PT ;  /* 0x7ff000000d020812 */ /* 0x000fe200078efcff */
[----:B------:R-:W-:Y:S02]  /*2500*/  @!P0 IMAD.MOV.U32 R12, RZ, RZ, RZ ;  /* 0x000000ffff0c8224 */ /* 0x000fe400078e00ff */
[----:B------:R-:W-:Y:S02]  /*2510*/  @P0 IMAD.MOV.U32 R12, RZ, RZ, RZ ;  /* 0x000000ffff0c0224 */ /* 0x000fe400078e00ff */
[----:B------:R-:W-:Y:S01]  /*2520*/  @P0 IMAD.MOV.U32 R13, RZ, RZ, R2 ;  /* 0x000000ffff0d0224 */ /* 0x000fe200078e0002 */
[----:B------:R-:W-:Y:S06]  /*2530*/  BRA `(.L_x_25) ;  /* 0x0000000000147947 */ /* 0x000fec0003800000 */
.L_x_27:
[----:B------:R-:W-:Y:S01]  /*2540*/  LOP3.LUT R13, R3, 0x80000, RZ, 0xfc, !PT ;  /* 0x00080000030d7812 */ /* 0x000fe200078efcff */
[----:B------:R-:W-:Y:S01]  /*2550*/  IMAD.MOV.U32 R12, RZ, RZ, R2 ;  /* 0x000000ffff0c7224 */ /* 0x000fe200078e0002 */
[----:B------:R-:W-:Y:S06]  /*2560*/  BRA `(.L_x_25) ;  /* 0x0000000000087947 */ /* 0x000fec0003800000 */
.L_x_26:
[----:B------:R-:W-:Y:S02]  /*2570*/  LOP3.LUT R13, R7, 0x80000, RZ, 0xfc, !PT ;  /* 0x00080000070d7812 */ /* 0x000fe400078efcff */
[----:B------:R-:W-:-:S07]  /*2580*/  MOV R12, R6 ;  /* 0x00000006000c7202 */ /* 0x000fce0000000f00 */
.L_x_25:
[----:B------:R-:W-:Y:S02]  /*2590*/  IMAD.MOV.U32 R2, RZ, RZ, R0 ;  /* 0x000000ffff027224 */ /* 0x000fe400078e0000 */
[----:B------:R-:W-:-:S04]  /*25a0*/  IMAD.MOV.U32 R3, RZ, RZ, 0x0 ;  /* 0x00000000ff037424 */ /* 0x000fc800078e00ff */
[----:B------:R-:W-:Y:S05]  /*25b0*/  RET.REL.NODEC R2 `(_ZN3cub18CUB_300001_SM_10006detail9transform16transform_kernelINS2_10policy_hubILb1EN4cuda3std3__45tupleIJN6thrust24THRUST_300001_SM_1000_NS12zip_iteratorINS8_IJNSA_6detail15normal_iteratorINSA_10device_ptrIcEEEESG_SG_NSD_INSE_IiEEEEEEEEEEEEE10policy1000El13speed_functorSK_JSK_EEEvT0_iT1_T2_DpNS2_10kernel_argIT3_EE) ;  /* 0xffffffd802907950 */ /* 0x000fea0003c3ffff */
        .weak           $__internal_1_$__cuda_sm20_dsqrt_rn_f64_mediumpath_v1
        .type           $__internal_1_$__cuda_sm20_dsqrt_rn_f64_mediumpath_v1,@function
        .size           $__internal_1_$__cuda_sm20_dsqrt_rn_f64_mediumpath_v1,(.L_x_98 - $__internal_1_$__cuda_sm20_dsqrt_rn_f64_mediumpath_v1)
$__internal_1_$__cuda_sm20_dsqrt_rn_f64_mediumpath_v1:
[----:B------:R-:W-:Y:S01]  /*25c0*/  ISETP.GE.U32.AND P0, PT, R12, -0x3400000, PT ;  /* 0xfcc000000c00780c */ /* 0x000fe20003f06070 */
[----:B------:R-:W-:-:S12]  /*25d0*/  BSSY.RECONVERGENT B2, `(.L_x_28) ;  /* 0x0000023000027945 */ /* 0x000fd80003800200 */
[----:B------:R-:W-:Y:S05]  /*25e0*/  @!P0 BRA `(.L_x_29) ;  /* 0x0000000000208947 */ /* 0x000fea0003800000 */
[----:B------:R-:W-:-:S10]  /*25f0*/  DFMA.RM R6, R8, R4, R6 ;  /* 0x000000040806722b */ /* 0x000fd40000004006 */
[----:B------:R-:W-:-:S05]  /*2600*/  IADD3 R4, P0, PT, R6, 0x1, RZ ;  /* 0x0000000106047810 */ /* 0x000fca0007f1e0ff */
[----:B------:R-:W-:-:S06]  /*2610*/  IMAD.X R5, RZ, RZ, R7, P0 ;  /* 0x000000ffff057224 */ /* 0x000fcc00000e0607 */
[----:B------:R-:W-:-:S08]  /*2620*/  DFMA.RP R10, -R6, R4, R10 ;  /* 0x00000004060a722b */ /* 0x000fd0000000810a */
[----:B------:R-:W-:-:S06]  /*2630*/  DSETP.GT.AND P0, PT, R10, RZ, PT ;  /* 0x000000ff0a00722a */ /* 0x000fcc0003f04000 */
[----:B------:R-:W-:Y:S02]  /*2640*/  FSEL R4, R4, R6, P0 ;  /* 0x0000000604047208 */ /* 0x000fe40000000000 */
[----:B------:R-:W-:Y:S01]  /*2650*/  FSEL R5, R5, R7, P0 ;  /* 0x0000000705057208 */ /* 0x000fe20000000000 */
[----:B------:R-:W-:Y:S06]  /*2660*/  BRA `(.L_x_30) ;  /* 0x0000000000647947 */ /* 0x000fec0003800000 */
.L_x_29:
[----:B------:R-:W-:-:S14]  /*2670*/  DSETP.NE.AND P0, PT, R10, RZ, PT ;  /* 0x000000ff0a00722a */ /* 0x000fdc0003f05000 */
[----:B------:R-:W-:Y:S05]  /*2680*/  @!P0 BRA `(.L_x_31) ;  /* 0x0000000000588947 */ /* 0x000fea0003800000 */
[----:B------:R-:W-:-:S13]  /*2690*/  ISETP.GE.AND P0, PT, R11, RZ, PT ;  /* 0x000000ff0b00720c */ /* 0x000fda0003f06270 */
[----:B------:R-:W-:Y:S02]  /*26a0*/  @!P0 IMAD.MOV.U32 R4, RZ, RZ, 0x0 ;  /* 0x00000000ff048424 */ /* 0x000fe400078e00ff */
[----:B------:R-:W-:Y:S01]  /*26b0*/  @!P0 IMAD.MOV.U32 R5, RZ, RZ, -0x80000 ;  /* 0xfff80000ff058424 */ /* 0x000fe200078e00ff */
[----:B------:R-:W-:Y:S06]  /*26c0*/  @!P0 BRA `(.L_x_30) ;  /* 0x00000000004c8947 */ /* 0x000fec0003800000 */
[----:B------:R-:W-:-:S13]  /*26d0*/  ISETP.GT.AND P0, PT, R11, 0x7fefffff, PT ;  /* 0x7fefffff0b00780c */ /* 0x000fda0003f04270 */
[----:B------:R-:W-:Y:S05]  /*26e0*/  @P0 BRA `(.L_x_31) ;  /* 0x0000000000400947 */ /* 0x000fea0003800000 */
[----:B------:R-:W-:Y:S01]  /*26f0*/  DMUL R10, R10, 8.11296384146066816958e+31 ;  /* 0x469000000a0a7828 */ /* 0x000fe20000000000 */
[----:B------:R-:W-:Y:S01]  /*2700*/  IMAD.MOV.U32 R8, RZ, RZ, RZ ;  /* 0x000000ffff087224 */ /* 0x000fe200078e00ff */
[----:B------:R-:W-:Y:S01]  /*2710*/  MOV R5, 0x3fd80000 ;  /* 0x3fd8000000057802 */ /* 0x000fe20000000f00 */
[----:B------:R-:W-:-:S03]  /*2720*/  IMAD.MOV.U32 R4, RZ, RZ, 0x0 ;  /* 0x00000000ff047424 */ /* 0x000fc600078e00ff */
[----:B------:R-:W0:Y:S02]  /*2730*/  MUFU.RSQ64H R9, R11 ;  /* 0x0000000b00097308 */ /* 0x000e240000001c00 */
[----:B0-----:R-:W-:-:S08]  /*2740*/  DMUL R6, R8, R8 ;  /* 0x0000000808067228 */ /* 0x001fd00000000000 */
[----:B------:R-:W-:-:S08]  /*2750*/  DFMA R6, R10, -R6, 1 ;  /* 0x3ff000000a06742b */ /* 0x000fd00000000806 */
[----:B------:R-:W-:Y:S02]  /*2760*/  DFMA R4, R6, R4, 0.5 ;  /* 0x3fe000000604742b */ /* 0x000fe40000000004 */
[----:B------:R-:W-:-:S08]  /*2770*/  DMUL R6, R8, R6 ;  /* 0x0000000608067228 */ /* 0x000fd00000000000 */
[----:B------:R-:W-:-:S08]  /*2780*/  DFMA R6, R4, R6, R8 ;  /* 0x000000060406722b */ /* 0x000fd00000000008 */
[----:B------:R-:W-:Y:S02]  /*2790*/  DMUL R4, R10, R6 ;  /* 0x000000060a047228 */ /* 0x000fe40000000000 */
[----:B------:R-:W-:-:S06]  /*27a0*/  VIADD R7, R7, 0xfff00000 ;  /* 0xfff0000007077836 */ /* 0x000fcc0000000000 */
[----:B------:R-:W-:-:S08]  /*27b0*/  DFMA R8, R4, -R4, R10 ;  /* 0x800000040408722b */ /* 0x000fd0000000000a */
[----:B------:R-:W-:-:S10]  /*27c0*/  DFMA R4, R6, R8, R4 ;  /* 0x000000080604722b */ /* 0x000fd40000000004 */
[----:B------:R-:W-:Y:S01]  /*27d0*/  VIADD R5, R5, 0xfcb00000 ;  /* 0xfcb0000005057836 */ /* 0x000fe20000000000 */
[----:B------:R-:W-:Y:S06]  /*27e0*/  BRA `(.L_x_30) ;  /* 0x0000000000047947 */ /* 0x000fec0003800000 */
.L_x_31:
[----:B------:R-:W-:-:S11]  /*27f0*/  DADD R4, R10, R10 ;  /* 0x000000000a047229 */ /* 0x000fd6000000000a */
.L_x_30:
[----:B------:R-:W-:Y:S05]  /*2800*/  BSYNC.RECONVERGENT B2 ;  /* 0x0000000000027941 */ /* 0x000fea0003800200 */
.L_x_28:
[----:B------:R-:W-:Y:S02]  /*2810*/  IMAD.MOV.U32 R6, RZ, RZ, R4 ;  /* 0x000000ffff067224 */ /* 0x000fe400078e0004 */
[----:B------:R-:W-:Y:S02]  /*2820*/  IMAD.MOV.U32 R7, RZ, RZ, R5 ;  /* 0x000000ffff077224 */ /* 0x000fe400078e0005 */
[----:B------:R-:W-:Y:S02]  /*2830*/  IMAD.MOV.U32 R4, RZ, RZ, R0 ;  /* 0x000000ffff047224 */ /* 0x000fe400078e0000 */
[----:B------:R-:W-:-:S04]  /*2840*/  IMAD.MOV.U32 R5, RZ, RZ, 0x0 ;  /* 0x00000000ff057424 */ /* 0x000fc800078e00ff */
[----:B------:R-:W-:Y:S05]  /*2850*/  RET.REL.NODEC R4 `(_ZN3cub18CUB_300001_SM_10006detail9transform16transform_kernelINS2_10policy_hubILb1EN4cuda3std3__45tupleIJN6thrust24THRUST_300001_SM_1000_NS12zip_iteratorINS8_IJNSA_6detail15normal_iteratorINSA_10device_ptrIcEEEESG_SG_NSD_INSE_IiEEEEEEEEEEEEE10policy1000El13speed_functorSK_JSK_EEEvT0_iT1_T2_DpNS2_10kernel_argIT3_EE) ;  /* 0xffffffd404e87950 */ /* 0x000fea0003c3ffff */
.L_x_32:
[----:B------:R-:W-:-:S00]  /*2860*/  BRA `(.L_x_32) ;  /* 0xfffffffc00fc7947 */ /* 0x000fc0000383ffff */
[----:B------:R-:W-:-:S00]  /*2870*/  NOP ;  /* 0x0000000000007918 */ /* 0x000fc00000000000 */
        /* <DEDUP_REMOVED lines=8> */
.L_x_98:


//--------------------- .text._ZN3cub18CUB_300001_SM_10006detail9transform16transform_kernelINS2_10policy_hubILb1EN4cuda3std3__45tupleIJN6thrust24THRUST_300001_SM_1000_NS12zip_iteratorINS8_IJNSA_6detail15normal_iteratorINSA_10device_ptrIcEEEESG_SG_NSD_INSE_IiEEEEEEEEEEEEE10policy1000Ei13speed_functorSK_JSK_EEEvT0_iT1_T2_DpNS2_10kernel_argIT3_EE --------------------------
	.section	.text._ZN3cub18CUB_300001_SM_10006detail9transform16transform_kernelINS2_10policy_hubILb1EN4cuda3std3__45tupleIJN6thrust24THRUST_300001_SM_1000_NS12zip_iteratorINS8_IJNSA_6detail15normal_iteratorINSA_10device_ptrIcEEEESG_SG_NSD_INSE_IiEEEEEEEEEEEEE10policy1000Ei13speed_functorSK_JSK_EEEvT0_iT1_T2_DpNS2_10kernel_argIT3_EE,"ax",@progbits
	.align	128
        .global         _ZN3cub18CUB_300001_SM_10006detail9transform16transform_kernelINS2_10policy_hubILb1EN4cuda3std3__45tupleIJN6thrust24THRUST_300001_SM_1000_NS12zip_iteratorINS8_IJNSA_6detail15normal_iteratorINSA_10device_ptrIcEEEESG_SG_NSD_INSE_IiEEEEEEEEEEEEE10policy1000Ei13speed_functorSK_JSK_EEEvT0_iT1_T2_DpNS2_10kernel_argIT3_EE
        .type           _ZN3cub18CUB_300001_SM_10006detail9transform16transform_kernelINS2_10policy_hubILb1EN4cuda3std3__45tupleIJN6thrust24THRUST_300001_SM_1000_NS12zip_iteratorINS8_IJNSA_6detail15normal_iteratorINSA_10device_ptrIcEEEESG_SG_NSD_INSE_IiEEEEEEEEEEEEE10policy1000Ei13speed_functorSK_JSK_EEEvT0_iT1_T2_DpNS2_10kernel_argIT3_EE,@function
        .size           _ZN3cub18CUB_300001_SM_10006detail9transform16transform_kernelINS2_10policy_hubILb1EN4cuda3std3__45tupleIJN6thrust24THRUST_300001_SM_1000_NS12zip_iteratorINS8_IJNSA_6detail15normal_iteratorINSA_10device_ptrIcEEEESG_SG_NSD_INSE_IiEEEEEEEEEEEEE10policy1000Ei13speed_functorSK_JSK_EEEvT0_iT1_T2_DpNS2_10kernel_argIT3_EE,(.L_x_100 - _ZN3cub18CUB_300001_SM_10006detail9transform16transform_kernelINS2_10policy_hubILb1EN4cuda3std3__45tupleIJN6thrust24THRUST_300001_SM_1000_NS12zip_iteratorINS8_IJNSA_6detail15normal_iteratorINSA_10device_ptrIcEEEESG_SG_NSD_INSE_IiEEEEEEEEEEEEE10policy1000Ei13speed_functorSK_JSK_EEEvT0_iT1_T2_DpNS2_10kernel_argIT3_EE)
        .other          _ZN3cub18CUB_300001_SM_10006detail9transform16transform_kernelINS2_10policy_hubILb1EN4cuda3std3__45tupleIJN6thrust24THRUST_300001_SM_1000_NS12zip_iteratorINS8_IJNSA_6detail15normal_iteratorINSA_10device_ptrIcEEEESG_SG_NSD_INSE_IiEEEEEEEEEEEEE10policy1000Ei13speed_functorSK_JSK_EEEvT0_iT1_T2_DpNS2_10kernel_argIT3_EE,@"STO_CUDA_ENTRY STV_DEFAULT"
_ZN3cub18CUB_300001_SM_10006detail9transform16transform_kernelINS2_10policy_hubILb1EN4cuda3std3__45tupleIJN6thrust24THRUST_300001_SM_1000_NS12zip_iteratorINS8_IJNSA_6detail15normal_iteratorINSA_10device_ptrIcEEEESG_SG_NSD_INSE_IiEEEEEEEEEEEEE10policy1000Ei13speed_functorSK_JSK_EEEvT0_iT1_T2_DpNS2_10kernel_argIT3_EE:
.text._ZN3cub18CUB_300001_SM_10006detail9transform16transform_kernelINS2_10policy_hubILb1EN4cuda3std3__45tupleIJN6thrust24THRUST_300001_SM_1000_NS12zip_iteratorINS8_IJNSA_6detail15normal_iteratorINSA_10device_ptrIcEEEESG_SG_NSD_INSE_IiEEEEEEEEEEEEE10policy1000Ei13speed_functorSK_JSK_EEEvT0_iT1_T2_DpNS2_10kernel_argIT3_EE:
[----:B------:R-:W-:Y:S08]  /*0000*/  LDC R1, c[0x0][0x37c] ;  /* 0x0000df00ff017b82 */ /* 0x000ff00000000800 */
[----:B------:R-:W0:Y:S01]  /*0010*/  S2UR UR6, SR_CTAID.X ;  /* 0x00000000000679c3 */ /* 0x000e220000002500 */
[----:B------:R-:W1:Y:S01]  /*0020*/  LDCU.64 UR12, c[0x0][0x380] ;  /* 0x00007000ff0c77ac */ /* 0x000e620008000a00 */
[----:B------:R-:W2:Y:S01]  /*0030*/  LDCU.128 UR16, c[0x0][0x390] ;  /* 0x00007200ff1077ac */ /* 0x000ea20008000c00 */
[----:B------:R-:W3:Y:S01]  /*0040*/  LDCU.64 UR14, c[0x0][0x3a0] ;  /* 0x00007400ff0e77ac */ /* 0x000ee20008000a00 */
[----:B------:R-:W4:Y:S01]  /*0050*/  LDCU.64 UR22, c[0x0][0x358] ;  /* 0x00006b00ff1677ac */ /* 0x000f220008000a00 */
[----:B------:R-:W0:Y:S01]  /*0060*/  LDCU.64 UR24, c[0x0][0x388] ;  /* 0x00007100ff1877ac */ /* 0x000e220008000a00 */
[----:B-1----:R-:W-:-:S04]  /*0070*/  USHF.L.U32 UR20, UR13, 0x7, URZ ;  /* 0x000000070d147899 */ /* 0x002fc800080006ff */
[----:B0-----:R-:W-:-:S04]  /*0080*/  UIMAD UR4, UR20, UR6, URZ ;  /* 0x00000006140472a4 */ /* 0x001fc8000f8e02ff */
[----:B--2---:R-:W-:Y:S02]  /*0090*/  UIADD3 UR11, UP2, UPT, UR4, UR16, URZ ;  /* 0x00000010040b7290 */ /* 0x004fe4000ff5e0ff */
[----:B------:R-:W-:Y:S02]  /*00a0*/  UIADD3 UR9, UP1, UPT, UR4, UR18, URZ ;  /* 0x0000001204097290 */ /* 0x000fe4000ff3e0ff */
[----:B------:R-:W-:Y:S02]  /*00b0*/  USHF.R.S32.HI UR7, URZ, 0x1f, UR4 ;  /* 0x0000001fff077899 */ /* 0x000fe40008011404 */
[----:B---3--:R-:W-:Y:S02]  /*00c0*/  UIADD3 UR8, UP0, UPT, UR4, UR14, URZ ;  /* 0x0000000e04087290 */ /* 0x008fe4000ff1e0ff */
[----:B------:R-:W-:Y:S02]  /*00d0*/  UIADD3 UR5, UPT, UPT, -UR4, UR12, URZ ;  /* 0x0000000c04057290 */ /* 0x000fe4000fffe1ff */
[----:B------:R-:W-:-:S02]  /*00e0*/  UIADD3.X UR12, UPT, UPT, UR7, UR17, URZ, UP2, !UPT ;  /* 0x00000011070c7290 */ /* 0x000fc400097fe4ff */
[----:B------:R-:W-:Y:S02]  /*00f0*/  UIADD3.X UR10, UPT, UPT, UR7, UR19, URZ, UP1, !UPT ;  /* 0x00000013070a7290 */ /* 0x000fe40008ffe4ff */
[----:B------:R-:W-:Y:S02]  /*0100*/  UIADD3.X UR7, UPT, UPT, UR7, UR15, URZ, UP0, !UPT ;  /* 0x0000000f07077290 */ /* 0x000fe400087fe4ff */
[----:B------:R-:W-:Y:S02]  /*0110*/  UISETP.GT.AND UP0, UPT, UR20, UR5, UPT ;  /* 0x000000051400728c */ /* 0x000fe4000bf04270 */
[----:B------:R-:W-:Y:S01]  /*0120*/  UISETP.LT.AND UP2, UPT, UR20, UR5, UPT ;  /* 0x000000051400728c */ /* 0x000fe2000bf41270 */
[----:B------:R-:W-:-:S03]  /*0130*/  UMOV UR4, URZ ;  /* 0x000000ff00047c82 */ /* 0x000fc60008000000 */
[----:B------:R-:W-:-:S03]  /*0140*/  USEL UR14, UR20, UR5, UP2 ;  /* 0x00000005140e7287 */ /* 0x000fc60009000000 */
[----:B----4-:R-:W-:Y:S09]  /*0150*/  BRA.U UP0, `(.L_x_33) ;  /* 0x0000000d00987547 */ /* 0x010ff2000b800000 */
        /* <DEDUP_REMOVED lines=23> */
[----:B------:R-:W-:Y:S05]  /*02d0*/  CALL.REL.NOINC `($__internal_2_$__cuda_sm20_div_rn_f64_full) ;  /* 0x0000001800f07944 */ /* 0x000fea0003c00000 */
[----:B------:R-:W-:Y:S02]  /*02e0*/  IMAD.MOV.U32 R22, RZ, RZ, R12 ;  /* 0x000000ffff167224 */ /* 0x000fe400078e000c */
[----:B------:R-:W-:-:S07]  /*02f0*/  IMAD.MOV.U32 R23, RZ, RZ, R13 ;  /* 0x000000ffff177224 */ /* 0x000fce00078e000d */
.L_x_34:
        /* <DEDUP_REMOVED lines=23> */
[----:B------:R-:W-:Y:S05]  /*0470*/  CALL.REL.NOINC `($__internal_2_$__cuda_sm20_div_rn_f64_full) ;  /* 0x0000001800887944 */ /* 0x000fea0003c00000 */
[----:B------:R-:W-:Y:S02]  /*0480*/  IMAD.MOV.U32 R2, RZ, RZ, R12 ;  /* 0x000000ffff027224 */ /* 0x000fe400078e000c */
[----:B------:R-:W-:-:S07]  /*0490*/  IMAD.MOV.U32 R3, RZ, RZ, R13 ;  /* 0x000000ffff037224 */ /* 0x000fce00078e000d */
.L_x_35:
[----:B------:R-:W0:Y:S01]  /*04a0*/  LDCU UR4, c[0x0][0x384] ;  /* 0x00007080ff0477ac */ /* 0x000e220008000800 */
[----:B------:R-:W1:Y:S01]  /*04b0*/  S2R R13, SR_TID.X ;  /* 0x00000000000d7919 */ /* 0x000e620000002100 */
[----:B------:R-:W-:Y:S01]  /*04c0*/  IMAD.MOV.U32 R20, RZ, RZ, 0x0 ;  /* 0x00000000ff147424 */ /* 0x000fe200078e00ff */
[----:B------:R-:W-:Y:S01]  /*04d0*/  MOV R5, 0x3fe7cbee ;  /* 0x3fe7cbee00057802 */ /* 0x000fe20000000f00 */
[----:B------:R-:W2:Y:S01]  /*04e0*/  LDCU.64 UR14, c[0x0][0x388] ;  /* 0x00007100ff0e77ac */ /* 0x000ea20008000a00 */
[----:B------:R-:W-:Y:S02]  /*04f0*/  IMAD.MOV.U32 R21, RZ, RZ, 0x3fe00000 ;  /* 0x3fe00000ff157424 */ /* 0x000fe400078e00ff */
[----:B------:R-:W-:Y:S02]  /*0500*/  IMAD.MOV.U32 R4, RZ, RZ, 0x4ad36551 ;  /* 0x4ad36551ff047424 */ /* 0x000fe400078e00ff */
[----:B------:R-:W-:Y:S01]  /*0510*/  IMAD.MOV.U32 R24, RZ, RZ, RZ ;  /* 0x000000ffff187224 */ /* 0x000fe200078e00ff */
[----:B0-----:R-:W-:-:S04]  /*0520*/  UIMAD UR4, UR6, UR4, URZ ;  /* 0x00000004060472a4 */ /* 0x001fc8000f8e02ff */
[----:B------:R-:W-:Y:S01]  /*0530*/  USHF.L.U32 UR4, UR4, 0x7, URZ ;  /* 0x0000000704047899 */ /* 0x000fe200080006ff */
[----:B--2---:R-:W-:-:S05]  /*0540*/  DFMA R20, -R20, UR14, -R4 ;  /* 0x0000000e14147c2b */ /* 0x004fca0008000904 */
[----:B------:R-:W-:-:S07]  /*0550*/  IMAD.U32 R17, RZ, RZ, UR4 ;  /* 0x00000004ff117e24 */ /* 0x000fce000f8e00ff */
.L_x_43:
[----:B0-----:R-:W0:Y:S01]  /*0560*/  LDC.64 R4, c[0x0][0x3c8] ;  /* 0x0000f200ff047b82 */ /* 0x001e220000000a00 */
[----:B-1----:R-:W-:Y:S02]  /*0570*/  IMAD R25, R24, 0x80, R13 ;  /* 0x0000008018197824 */ /* 0x002fe400078e020d */
[----:B0-----:R-:W-:-:S04]  /*0580*/  IMAD.WIDE R4, R17, 0x4, R4 ;  /* 0x0000000411047825 */ /* 0x001fc800078e0204 */
[----:B------:R-:W-:-:S05]  /*0590*/  IMAD.WIDE R4, R25, 0x4, R4 ;  /* 0x0000000419047825 */ /* 0x000fca00078e0204 */
        /* <DEDUP_REMOVED lines=24> */
[----:B------:R-:W-:Y:S01]  /*0720*/  VIADD R5, R33, 0xfff00000 ;  /* 0xfff0000021057836 */ /* 0x000fe20000000000 */
[----:B------:R-:W-:-:S05]  /*0730*/  MOV R4, R32 ;  /* 0x0000002000047202 */ /* 0x000fca0000000f00 */
[----:B------:R-:W-:-:S08]  /*0740*/  DFMA R8, R6, -R6, R10 ;  /* 0x800000060608722b */ /* 0x000fd0000000000a */
[----:B------:R-:W-:Y:S01]  /*0750*/  DFMA R30, R8, R4, R6 ;  /* 0x00000004081e722b */ /* 0x000fe20000000006 */
[----:B------:R-:W-:Y:S10]  /*0760*/  @!P0 BRA `(.L_x_37) ;  /* 0x0000000000188947 */ /* 0x000ff40003800000 */
[----:B------:R-:W-:Y:S01]  /*0770*/  IMAD.MOV.U32 R4, RZ, RZ, R32 ;  /* 0x000000ffff047224 */ /* 0x000fe200078e0020 */
[----:B------:R-:W-:Y:S01]  /*0780*/  MOV R0, 0x7b0 ;  /* 0x000007b000007802 */ /* 0x000fe20000000f00 */
[----:B------:R-:W-:-:S07]  /*0790*/  IMAD.MOV.U32 R12, RZ, RZ, R28 ;  /* 0x000000ffff0c7224 */ /* 0x000fce00078e001c */
[----:B------:R-:W-:Y:S05]  /*07a0*/  CALL.REL.NOINC `($__internal_3_$__cuda_sm20_dsqrt_rn_f64_mediumpath_v1) ;  /* 0x0000001c00307944 */ /* 0x000fea0003c00000 */
[----:B------:R-:W-:Y:S02]  /*07b0*/  IMAD.MOV.U32 R30, RZ, RZ, R4 ;  /* 0x000000ffff1e7224 */ /* 0x000fe400078e0004 */
[----:B------:R-:W-:-:S07]  /*07c0*/  IMAD.MOV.U32 R31, RZ, RZ, R5 ;  /* 0x000000ffff1f7224 */ /* 0x000fce00078e0005 */
.L_x_37:
[----:B------:R-:W-:Y:S05]  /*07d0*/  BSYNC.RECONVERGENT B0 ;  /* 0x0000000000007941 */ /* 0x000fea0003800200 */
.L_x_36:
[----:B------:R-:W-:Y:S01]  /*07e0*/  DADD R4, R30, R30 ;  /* 0x000000001e047229 */ /* 0x000fe2000000001e */
[----:B------:R-:W-:Y:S01]  /*07f0*/  BSSY.RECONVERGENT B0, `(.L_x_38) ;  /* 0x0000066000007945 */ /* 0x000fe20003800200 */
[----:B------:R-:W-:Y:S01]  /*0800*/  DADD R6, R16, 1 ;  /* 0x3ff0000010067429 */ /* 0x000fe20000000000 */
[----:B------:R-:W-:-:S05]  /*0810*/  PRMT R0, RZ, 0x7610, R0 ;  /* 0x00007610ff007816 */ /* 0x000fca0000000000 */
[----:B------:R-:W-:Y:S02]  /*0820*/  DFMA R4, R4, -R30, R30 ;  /* 0x8000001e0404722b */ /* 0x000fe4000000001e */
[----:B------:R-:W-:-:S06]  /*0830*/  DFMA R6, R6, R6, R14 ;  /* 0x000000060606722b */ /* 0x000fcc000000000e */
[----:B------:R-:W-:Y:S02]  /*0840*/  DADD R4, R4, 0.25 ;  /* 0x3fd0000004047429 */ /* 0x000fe40000000000 */
[----:B------:R-:W-:-:S06]  /*0850*/  DSETP.GEU.AND P0, PT, R6, 0.0625, PT ;  /* 0x3fb000000600742a */ /* 0x000fcc0003f0e000 */
[----:B------:R-:W-:Y:S02]  /*0860*/  DSETP.LT.OR P0, PT, R16, R4, !P0 ;  /* 0x000000041000722a */ /* 0x000fe40004701400 */
[----:B------:R-:W-:Y:S02]  /*0870*/  PRMT R5, RZ, 0x7610, R5 ;  /* 0x00007610ff057816 */ /* 0x000fe40000000005 */
[----:B------:R-:W-:-:S10]  /*0880*/  PRMT R4, RZ, 0x7610, R4 ;  /* 0x00007610ff047816 */ /* 0x000fd40000000004 */
[----:B------:R-:W-:Y:S05]  /*0890*/  @P0 BRA `(.L_x_39) ;  /* 0x00000004006c0947 */ /* 0x000fea0003800000 */
[----:B------:R-:W-:Y:S01]  /*08a0*/  BSSY.RECONVERGENT B1, `(.L_x_40) ;  /* 0x0000013000017945 */ /* 0x000fe20003800200 */
[----:B------:R-:W-:Y:S01]  /*08b0*/  IMAD.MOV.U32 R12, RZ, RZ, RZ ;  /* 0x000000ffff0c7224 */ /* 0x000fe200078e00ff */
[----:B------:R-:W-:Y:S02]  /*08c0*/  CS2R R8, SRZ ;  /* 0x0000000000087805 */ /* 0x000fe4000001ff00 */
[----:B------:R-:W-:Y:S02]  /*08d0*/  CS2R R10, SRZ ;  /* 0x00000000000a7805 */ /* 0x000fe4000001ff00 */
[----:B------:R-:W-:Y:S02]  /*08e0*/  CS2R R4, SRZ ;  /* 0x0000000000047805 */ /* 0x000fe4000001ff00 */
[----:B------:R-:W-:-:S07]  /*08f0*/  CS2R R6, SRZ ;  /* 0x0000000000067805 */ /* 0x000fce000001ff00 */
.L_x_41:
        /* <DEDUP_REMOVED lines=10> */
[----:B------:R-:W-:-:S03]  /*09a0*/  IMAD.MOV.U32 R14, RZ, RZ, R12 ;  /* 0x000000ffff0e7224 */ /* 0x000fc600078e000c */
[----:B------:R-:W-:-:S08]  /*09b0*/  MOV R12, R15 ;  /* 0x0000000f000c7202 */ /* 0x000fd00000000f00 */
[----:B------:R-:W-:Y:S05]  /*09c0*/  @!P0 BRA P1, `(.L_x_41) ;  /* 0xfffffffc00cc8947 */ /* 0x000fea000083ffff */
[----:B------:R-:W-:Y:S05]  /*09d0*/  BSYNC.RECONVERGENT B1 ;  /* 0x0000000000017941 */ /* 0x000fea0003800200 */
.L_x_40:
        /* <DEDUP_REMOVED lines=17> */
[----:B------:R-:W-:Y:S02]  /*0af0*/  IMAD.IADD R0, R0, 0x1, R5 ;  /* 0x0000000100007824 */ /* 0x000fe400078e0205 */
[----:B------:R-:W-:-:S03]  /*0b00*/  IMAD.MOV.U32 R5, RZ, RZ, 0x74 ;  /* 0x00000074ff057424 */ /* 0x000fc600078e00ff */
[----:B------:R-:W-:-:S04]  /*0b10*/  LOP3.LUT R15, R0, 0xffff, RZ, 0xc0, !PT ;  /* 0x0000ffff000f7812 */ /* 0x000fc800078ec0ff */
[----:B------:R-:W-:-:S13]  /*0b20*/  ISETP.GT.U32.AND P0, PT, R15, 0x299, PT ;  /* 0x000002990f00780c */ /* 0x000fda0003f04070 */
[----:B------:R-:W-:Y:S01]  /*0b30*/  @!P0 MOV R8, 0x626704 ;  /* 0x0062670400088802 */ /* 0x000fe20000000f00 */
[C---:B------:R-:W-:Y:S02]  /*0b40*/  @!P0 IMAD R11, R15.reuse, 0xf4, RZ ;  /* 0x000000f40f0b8824 */ /* 0x040fe400078e02ff */
[----:B------:R-:W-:Y:S02]  /*0b50*/  @!P0 IMAD R9, R15, 0x8b, RZ ;  /* 0x0000008b0f098824 */ /* 0x000fe400078e02ff */
[----:B------:R-:W-:-:S04]  /*0b60*/  @!P0 IMAD.HI.U32 R6, R11, R8, R6 ;  /* 0x000000080b068227 */ /* 0x000fc800078e0006 */
[----:B------:R-:W-:Y:S02]  /*0b70*/  @!P0 IMAD R0, R15, 0xed, RZ ;  /* 0x000000ed0f008824 */ /* 0x000fe400078e02ff */
[----:B------:R-:W-:Y:S01]  /*0b80*/  @!P0 IMAD.HI.U32 R4, R9, R8, R4 ;  /* 0x0000000809048227 */ /* 0x000fe200078e0004 */
        /* <DEDUP_REMOVED lines=19> */
[----:B------:R-:W-:Y:S01]  /*0cc0*/  PRMT R0, R6, 0x7610, R0 ;  /* 0x0000761006007816 */ /* 0x000fe20000000000 */
[----:B------:R-:W-:Y:S06]  /*0cd0*/  BRA `(.L_x_39) ;  /* 0x00000000005c7947 */ /* 0x000fec0003800000 */
.L_x_42:
        /* <DEDUP_REMOVED lines=15> */
[----:B------:R-:W-:Y:S02]  /*0dd0*/  IADD3 R4, PT, PT, RZ, -R4, RZ ;  /* 0x80000004ff047210 */ /* 0x000fe40007ffe0ff */
[----:B------:R-:W-:Y:S02]  /*0de0*/  LEA.HI R0, R0, 0x2, RZ, 0x18 ;  /* 0x0000000200007811 */ /* 0x000fe400078fc0ff */
[----:B------:R-:W-:Y:S02]  /*0df0*/  PRMT R6, R6, 0x7710, RZ ;  /* 0x0000771006067816 */ /* 0x000fe400000000ff */
[----:B------:R-:W-:Y:S02]  /*0e00*/  PRMT R5, R4, 0x7710, RZ ;  /* 0x0000771004057816 */ /* 0x000fe400000000ff */
[----:B------:R-:W-:Y:S01]  /*0e10*/  PRMT R4, R0, 0x7610, R4 ;  /* 0x0000761000047816 */ /* 0x000fe20000000004 */
[----:B------:R-:W-:-:S02]  /*0e20*/  VIADD R6, R6, 0xffffffef ;  /* 0xffffffef06067836 */ /* 0x000fc40000000000 */
[----:B------:R-:W-:-:S03]  /*0e30*/  VIADD R5, R5, 0xffffff84 ;  /* 0xffffff8405057836 */ /* 0x000fc60000000000 */
[----:B------:R-:W-:-:S07]  /*0e40*/  PRMT R0, R6, 0x7610, R0 ;  /* 0x0000761006007816 */ /* 0x000fce0000000000 */
.L_x_39:
[----:B------:R-:W-:Y:S05]  /*0e50*/  BSYNC.RECONVERGENT B0 ;  /* 0x0000000000007941 */ /* 0x000fea0003800200 */
.L_x_38:
[----:B------:R-:W0:Y:S01]  /*0e60*/  S2R R8, SR_CTAID.X ;  /* 0x0000000000087919 */ /* 0x000e220000002500 */
[----:B------:R-:W0:Y:S01]  /*0e70*/  LDCU UR4, c[0x0][0x384] ;  /* 0x00007080ff0477ac */ /* 0x000e220008000800 */
[----:B------:R-:W1:Y:S01]  /*0e80*/  LDC.64 R6, c[0x0][0x3a8] ;  /* 0x0000ea00ff067b82 */ /* 0x000e620000000a00 */
[----:B------:R-:W-:Y:S01]  /*0e90*/  SHF.R.S32.HI R12, RZ, 0x1f, R25 ;  /* 0x0000001fff0c7819 */ /* 0x000fe20000011419 */
[----:B------:R-:W-:Y:S01]  /*0ea0*/  VIADD R24, R24, 0x1 ;  /* 0x0000000118187836 */ /* 0x000fe20000000000 */
[C---:B------:R-:W-:Y:S02]  /*0eb0*/  IADD3 R10, P1, PT, R25.reuse, UR9, RZ ;  /* 0x00000009190a7c10 */ /* 0x040fe4000ff3e0ff */
[C---:B------:R-:W-:Y:S02]  /*0ec0*/  IADD3 R14, P2, PT, R25.reuse, UR8, RZ ;  /* 0x00000008190e7c10 */ /* 0x040fe4000ff5e0ff */
[C---:B------:R-:W-:Y:S02]  /*0ed0*/  IADD3.X R11, PT, PT, R12.reuse, UR10, RZ, P1, !PT ;  /* 0x0000000a0c0b7c10 */ /* 0x040fe40008ffe4ff */
[----:B------:R-:W-:Y:S01]  /*0ee0*/  IADD3.X R15, PT, PT, R12, UR7, RZ, P2, !PT ;  /* 0x000000070c0f7c10 */ /* 0x000fe200097fe4ff */
[----:B0-----:R-:W-:Y:S01]  /*0ef0*/  IMAD R17, R8, UR4, RZ ;  /* 0x0000000408117c24 */ /* 0x001fe2000f8e02ff */
[----:B------:R-:W-:-:S03]  /*0f00*/  IADD3 R8, P0, PT, R25, UR11, RZ ;  /* 0x0000000b19087c10 */ /* 0x000fc6000ff1e0ff */
[----:B------:R-:W-:Y:S01]  /*0f10*/  IMAD.SHL.U32 R17, R17, 0x80, RZ ;  /* 0x0000008011117824 */ /* 0x000fe200078e00ff */
[----:B------:R-:W-:Y:S02]  /*0f20*/  IADD3.X R9, PT, PT, R12, UR12, RZ, P0, !PT ;  /* 0x0000000c0c097c10 */ /* 0x000fe400087fe4ff */
[----:B------:R-:W-:Y:S01]  /*0f30*/  ISETP.NE.AND P0, PT, R24, UR4, PT ;  /* 0x0000000418007c0c */ /* 0x000fe2000bf05270 */
[----:B-1----:R-:W-:Y:S02]  /*0f40*/  IMAD.WIDE R6, R17, 0x4, R6 ;  /* 0x0000000411067825 */ /* 0x002fe400078e0206 */
[----:B------:R0:W-:Y:S02]  /*0f50*/  STG.E.U8 desc[UR22][R8.64], R4 ;  /* 0x0000000408007986 */ /* 0x0001e4000c101116 */
[----:B------:R-:W-:Y:S02]  /*0f60*/  IMAD.WIDE R6, R25, 0x4, R6 ;  /* 0x0000000419067825 */ /* 0x000fe400078e0206 */
[----:B------:R0:W-:Y:S04]  /*0f70*/  STG.E.U8 desc[UR22][R10.64], R5 ;  /* 0x000000050a007986 */ /* 0x0001e8000c101116 */
[----:B------:R0:W-:Y:S04]  /*0f80*/  STG.E.U8 desc[UR22][R14.64], R0 ;  /* 0x000000000e007986 */ /* 0x0001e8000c101116 */
[----:B------:R0:W-:Y:S01]  /*0f90*/  STG.E desc[UR22][R6.64], R26 ;  /* 0x0000001a06007986 */ /* 0x0001e2000c101916 */
[----:B------:R-:W-:Y:S05]  /*0fa0*/  @!P0 EXIT ;  /* 0x000000000000894d */ /* 0x000fea0003800000 */
[----:B------:R-:W-:Y:S05]  /*0fb0*/  BRA `(.L_x_43) ;  /* 0xfffffff400687947 */ /* 0x000fea000383ffff */
.L_x_33:
[----:B------:R-:W-:-:S06]  /*0fc0*/  UISETP.GE.AND UP0, UPT, UR13, 0x1, UPT ;  /* 0x000000010d00788c */ /* 0x000fcc000bf06270 */
[----:B------:R-:W-:-:S13]  /*0fd0*/  PLOP3.LUT P0, PT, PT, PT, UP0, 0x80, 0x8 ;  /* 0x000000000008781c */ /* 0x000fda0003f0f008 */
[----:B------:R-:W-:Y:S05]  /*0fe0*/  @!P0 EXIT ;  /* 0x000000000000894d */ /* 0x000fea0003800000 */
[----:B------:R-:W0:Y:S01]  /*0ff0*/  MUFU.RCP64H R3, -2.5 ;  /* 0xc004000000037908 */ /* 0x000e220000001800 */
[----:B------:R-:W-:Y:S02]  /*1000*/  HFMA2 R2, -RZ, RZ, 0, 5.9604644775390625e-08 ;  /* 0x00000001ff027431 */ /* 0x000fe400000001ff */
[----:B------:R-:W-:Y:S01]  /*1010*/  IMAD.MOV.U32 R4, RZ, RZ, 0x0 ;  /* 0x00000000ff047424 */ /* 0x000fe200078e00ff */
[----:B------:R-:W1:Y:S01]  /*1020*/  LDC.64 R8, c[0x0][0x388] ;  /* 0x0000e200ff087b82 */ /* 0x000e620000000a00 */
[----:B------:R-:W-:-:S07]  /*1030*/  IMAD.MOV.U32 R5, RZ, RZ, 0x40040000 ;  /* 0x40040000ff057424 */ /* 0x000fce00078e00ff */
        /* <DEDUP_REMOVED lines=18> */
.L_x_44:
        /* <DEDUP_REMOVED lines=24> */
[----:B------:R-:W-:Y:S01]  /*12e0*/  MOV R2, R12 ;  /* 0x0000000c00027202 */ /* 0x000fe20000000f00 */
[----:B------:R-:W-:-:S07]  /*12f0*/  IMAD.MOV.U32 R3, RZ, RZ, R13 ;  /* 0x000000ffff037224 */ /* 0x000fce00078e000d */
.L_x_45:
[----:B------:R-:W0:Y:S01]  /*1300*/  LDCU UR4, c[0x0][0x384] ;  /* 0x00007080ff0477ac */ /* 0x000e220008000800 */
[----:B------:R-:W1:Y:S01]  /*1310*/  S2R R13, SR_TID.X ;  /* 0x00000000000d7919 */ /* 0x000e620000002100 */
[----:B------:R-:W-:Y:S01]  /*1320*/  IMAD.MOV.U32 R20, RZ, RZ, 0x0 ;  /* 0x00000000ff147424 */ /* 0x000fe200078e00ff */
[----:B------:R-:W2:Y:S01]  /*1330*/  LDCU.64 UR16, c[0x0][0x388] ;  /* 0x00007100ff1077ac */ /* 0x000ea20008000a00 */
[----:B------:R-:W-:Y:S02]  /*1340*/  IMAD.MOV.U32 R21, RZ, RZ, 0x3fe00000 ;  /* 0x3fe00000ff157424 */ /* 0x000fe400078e00ff */
[----:B------:R-:W-:Y:S02]  /*1350*/  IMAD.MOV.U32 R4, RZ, RZ, 0x4ad36551 ;  /* 0x4ad36551ff047424 */ /* 0x000fe400078e00ff */
[----:B------:R-:W-:Y:S02]  /*1360*/  IMAD.MOV.U32 R5, RZ, RZ, 0x3fe7cbee ;  /* 0x3fe7cbeeff057424 */ /* 0x000fe400078e00ff */
[----:B------:R-:W-:Y:S01]  /*1370*/  IMAD.MOV.U32 R24, RZ, RZ, RZ ;  /* 0x000000ffff187224 */ /* 0x000fe200078e00ff */
[----:B0-----:R-:W-:-:S04]  /*1380*/  UIMAD UR4, UR6, UR4, URZ ;  /* 0x00000004060472a4 */ /* 0x001fc8000f8e02ff */
[----:B------:R-:W-:Y:S01]  /*1390*/  USHF.L.U32 UR4, UR4, 0x7, URZ ;  /* 0x0000000704047899 */ /* 0x000fe200080006ff */
[----:B--2---:R-:W-:-:S05]  /*13a0*/  DFMA R20, -R20, UR16, -R4 ;  /* 0x0000001014147c2b */ /* 0x004fca0008000904 */
[----:B------:R-:W-:-:S07]  /*13b0*/  IMAD.U32 R15, RZ, RZ, UR4 ;  /* 0x00000004ff0f7e24 */ /* 0x000fce000f8e00ff */
.L_x_55:
[----:B------:R-:W0:Y:S01]  /*13c0*/  LDCU UR4, c[0x0][0x384] ;  /* 0x00007080ff0477ac */ /* 0x000e220008000800 */
[C---:B-1----:R-:W-:Y:S01]  /*13d0*/  LEA R25, R24.reuse, R13, 0x7 ;  /* 0x0000000d18197211 */ /* 0x042fe200078e38ff */
[----:B------:R-:W-:Y:S01]  /*13e0*/  VIADD R24, R24, 0x1 ;  /* 0x0000000118187836 */ /* 0x000fe20000000000 */
[----:B------:R-:W-:Y:S02]  /*13f0*/  BSSY.RECONVERGENT B0, `(.L_x_46) ;  /* 0x00000a8000007945 */ /* 0x000fe40003800200 */
[----:B------:R-:W-:Y:S02]  /*1400*/  ISETP.GE.AND P0, PT, R25, UR14, PT ;  /* 0x0000000e19007c0c */ /* 0x000fe4000bf06270 */
[----:B0-----:R-:W-:-:S11]  /*1410*/  ISETP.NE.AND P1, PT, R24, UR4, PT ;  /* 0x0000000418007c0c */ /* 0x001fd6000bf25270 */
[----:B--2---:R-:W-:Y:S05]  /*1420*/  @P0 BRA `(.L_x_47) ;  /* 0x0000000800900947 */ /* 0x004fea0003800000 */
[----:B------:R-:W0:Y:S02]  /*1430*/  LDC.64 R4, c[0x0][0x3c8] ;  /* 0x0000f200ff047b82 */ /* 0x000e240000000a00 */
[----:B0-----:R-:W-:-:S04]  /*1440*/  IMAD.WIDE R4, R15, 0x4, R4 ;  /* 0x000000040f047825 */ /* 0x001fc800078e0204 */
        /* <DEDUP_REMOVED lines=31> */
[----:B------:R-:W-:Y:S02]  /*1640*/  MOV R12, R28 ;  /* 0x0000001c000c7202 */ /* 0x000fe40000000f00 */
[----:B------:R-:W-:-:S07]  /*1650*/  MOV R0, 0x1670 ;  /* 0x0000167000007802 */ /* 0x000fce0000000f00 */
[----:B------:R-:W-:Y:S05]  /*1660*/  CALL.REL.NOINC `($__internal_3_$__cuda_sm20_dsqrt_rn_f64_mediumpath_v1) ;  /* 0x0000000c00807944 */ /* 0x000fea0003c00000 */
[----:B------:R-:W-:Y:S02]  /*1670*/  IMAD.MOV.U32 R30, RZ, RZ, R4 ;  /* 0x000000ffff1e7224 */ /* 0x000fe400078e0004 */
[----:B------:R-:W-:-:S07]  /*1680*/  IMAD.MOV.U32 R31, RZ, RZ, R5 ;  /* 0x000000ffff1f7224 */ /* 0x000fce00078e0005 */
.L_x_49:
[----:B------:R-:W-:Y:S05]  /*1690*/  BSYNC.RECONVERGENT B1 ;  /* 0x0000000000017941 */ /* 0x000fea0003800200 */
.L_x_48:
        /* <DEDUP_REMOVED lines=18> */
.L_x_53:
        /* <DEDUP_REMOVED lines=14> */
.L_x_52:
        /* <DEDUP_REMOVED lines=31> */
[----:B------:R-:W-:-:S04]  /*1a90*/  IADD3 R0, PT, PT, R8, -0x29a, RZ ;  /* 0xfffffd6608007810 */ /* 0x000fc80007ffe0ff */
        /* <DEDUP_REMOVED lines=18> */
.L_x_54:
        /* <DEDUP_REMOVED lines=13> */
[----:B------:R-:W-:Y:S02]  /*1c90*/  SHF.R.U32.HI R5, RZ, 0x8, R5 ;  /* 0x00000008ff057819 */ /* 0x000fe40000011605 */
[----:B------:R-:W-:Y:S02]  /*1ca0*/  IADD3 R4, PT, PT, RZ, -R4, RZ ;  /* 0x80000004ff047210 */ /* 0x000fe40007ffe0ff */
[----:B------:R-:W-:Y:S01]  /*1cb0*/  LEA.HI R0, R0, 0x2, RZ, 0x18 ;  /* 0x0000000200007811 */ /* 0x000fe200078fc0ff */
[----:B------:R-:W-:Y:S01]  /*1cc0*/  IMAD.MOV R5, RZ, RZ, -R5 ;  /* 0x000000ffff057224 */ /* 0x000fe200078e0a05 */
[----:B------:R-:W-:Y:S02]  /*1cd0*/  PRMT R12, R4, 0x7710, RZ ;  /* 0x00007710040c7816 */ /* 0x000fe400000000ff */
[----:B------:R-:W-:Y:S02]  /*1ce0*/  PRMT R14, R0, 0x7610, R14 ;  /* 0x00007610000e7816 */ /* 0x000fe4000000000e */
[----:B------:R-:W-:Y:S01]  /*1cf0*/  PRMT R4, R5, 0x7710, RZ ;  /* 0x0000771005047816 */ /* 0x000fe200000000ff */
[----:B------:R-:W-:-:S04]  /*1d00*/  VIADD R12, R12, 0xffffff84 ;  /* 0xffffff840c0c7836 */ /* 0x000fc80000000000 */
[----:B------:R-:W-:-:S05]  /*1d10*/  VIADD R4, R4, 0xffffffef ;  /* 0xffffffef04047836 */ /* 0x000fca0000000000 */
[----:B------:R-:W-:-:S07]  /*1d20*/  PRMT R0, R4, 0x7610, R0 ;  /* 0x0000761004007816 */ /* 0x000fce0000000000 */
.L_x_51:
[----:B------:R-:W-:Y:S05]  /*1d30*/  BSYNC.RECONVERGENT B1 ;  /* 0x0000000000017941 */ /* 0x000fea0003800200 */
.L_x_50:
[----:B------:R-:W0:Y:S01]  /*1d40*/  S2UR UR4, SR_CTAID.X ;  /* 0x00000000000479c3 */ /* 0x000e220000002500 */
[----:B------:R-:W0:Y:S01]  /*1d50*/  LDCU UR5, c[0x0][0x384] ;  /* 0x00007080ff0577ac */ /* 0x000e220008000800 */
[----:B------:R-:W-:Y:S02]  /*1d60*/  SHF.R.S32.HI R11, RZ, 0x1f, R25 ;  /* 0x0000001fff0b7819 */ /* 0x000fe40000011419 */
[C---:B------:R-:W-:Y:S02]  /*1d70*/  IADD3 R6, P0, PT, R25.reuse, UR11, RZ ;  /* 0x0000000b19067c10 */ /* 0x040fe4000ff1e0ff */
[C---:B------:R-:W-:Y:S02]  /*1d80*/  IADD3 R8, P2, PT, R25.reuse, UR9, RZ ;  /* 0x0000000919087c10 */ /* 0x040fe4000ff5e0ff */
[----:B------:R-:W1:Y:S01]  /*1d90*/  LDC.64 R4, c[0x0][0x3a8] ;  /* 0x0000ea00ff047b82 */ /* 0x000e620000000a00 */
[----:B------:R-:W-:Y:S02]  /*1da0*/  IADD3 R10, P3, PT, R25, UR8, RZ ;  /* 0x00000008190a7c10 */ /* 0x000fe4000ff7e0ff */
[----:B------:R-:W-:-:S02]  /*1db0*/  IADD3.X R7, PT, PT, R11, UR12, RZ, P0, !PT ;  /* 0x0000000c0b077c10 */ /* 0x000fc400087fe4ff */
[C---:B------:R-:W-:Y:S02]  /*1dc0*/  IADD3.X R9, PT, PT, R11.reuse, UR10, RZ, P2, !PT ;  /* 0x0000000a0b097c10 */ /* 0x040fe400097fe4ff */
[----:B------:R-:W-:Y:S01]  /*1dd0*/  IADD3.X R11, PT, PT, R11, UR7, RZ, P3, !PT ;  /* 0x000000070b0b7c10 */ /* 0x000fe20009ffe4ff */
[----:B------:R2:W-:Y:S04]  /*1de0*/  STG.E.U8 desc[UR22][R6.64], R14 ;  /* 0x0000000e06007986 */ /* 0x0005e8000c101116 */
[----:B------:R2:W-:Y:S01]  /*1df0*/  STG.E.U8 desc[UR22][R8.64], R12 ;  /* 0x0000000c08007986 */ /* 0x0005e2000c101116 */
[----:B0-----:R-:W-:-:S03]  /*1e00*/  UIMAD UR4, UR4, UR5, URZ ;  /* 0x00000005040472a4 */ /* 0x001fc6000f8e02ff */
[----:B------:R2:W-:Y:S01]  /*1e10*/  STG.E.U8 desc[UR22][R10.64], R0 ;  /* 0x000000000a007986 */ /* 0x0005e2000c101116 */
[----:B------:R-:W-:-:S06]  /*1e20*/  USHF.L.U32 UR4, UR4, 0x7, URZ ;  /* 0x0000000704047899 */ /* 0x000fcc00080006ff */
[----:B------:R-:W-:-:S04]  /*1e30*/  IMAD.U32 R15, RZ, RZ, UR4 ;  /* 0x00000004ff0f7e24 */ /* 0x000fc8000f8e00ff */
[----:B-1----:R-:W-:-:S04]  /*1e40*/  IMAD.WIDE R4, R15, 0x4, R4 ;  /* 0x000000040f047825 */ /* 0x002fc800078e0204 */
[----:B------:R-:W-:-:S05]  /*1e50*/  IMAD.WIDE R4, R25, 0x4, R4 ;  /* 0x0000000419047825 */ /* 0x000fca00078e0204 */
[----:B------:R2:W-:Y:S02]  /*1e60*/  STG.E desc[UR22][R4.64], R26 ;  /* 0x0000001a04007986 */ /* 0x0005e4000c101916 */
.L_x_47:
[----:B------:R-:W-:Y:S05]  /*1e70*/  BSYNC.RECONVERGENT B0 ;  /* 0x0000000000007941 */ /* 0x000fea0003800200 */
.L_x_46:
[----:B------:R-:W-:Y:S05]  /*1e80*/  @P1 BRA `(.L_x_55) ;  /* 0xfffffff4004c1947 */ /* 0x000fea000383ffff */
[----:B------:R-:W-:Y:S05]  /*1e90*/  EXIT ;  /* 0x000000000000794d */ /* 0x000fea0003800000 */
        .weak           $__internal_2_$__cuda_sm20_div_rn_f64_full
        .type           $__internal_2_$__cuda_sm20_div_rn_f64_full,@function
        .size           $__internal_2_$__cuda_sm20_div_rn_f64_full,($__internal_3_$__cuda_sm20_dsqrt_rn_f64_mediumpath_v1 - $__internal_2_$__cuda_sm20_div_rn_f64_full)
$__internal_2_$__cuda_sm20_div_rn_f64_full:
[C---:B------:R-:W-:Y:S01]  /*1ea0*/  FSETP.GEU.AND P0, PT, |R3|.reuse, 1.469367938527859385e-39, PT ;  /* 0x001000000300780b */ /* 0x040fe20003f0e200 */
[----:B------:R-:W-:Y:S01]  /*1eb0*/  IMAD.U32 R2, RZ, RZ, UR4 ;  /* 0x00000004ff027e24 */ /* 0x000fe2000f8e00ff */
[----:B------:R-:W-:Y:S01]  /*1ec0*/  LOP3.LUT R5, R3, 0x800fffff, RZ, 0xc0, !PT ;  /* 0x800fffff03057812 */ /* 0x000fe200078ec0ff */
[----:B------:R-:W-:Y:S01]  /*1ed0*/  IMAD.U32 R4, RZ, RZ, UR4 ;  /* 0x00000004ff047e24 */ /* 0x000fe2000f8e00ff */
[----:B------:R-:W-:Y:S01]  /*1ee0*/  MOV R8, 0x1 ;  /* 0x0000000100087802 */ /* 0x000fe20000000f00 */
[----:B------:R-:W-:Y:S01]  /*1ef0*/  IMAD.MOV.U32 R12, RZ, RZ, 0x1ca00000 ;  /* 0x1ca00000ff0c7424 */ /* 0x000fe200078e00ff */
[----:B------:R-:W-:Y:S02]  /*1f00*/  LOP3.LUT R5, R5, 0x3ff00000, RZ, 0xfc, !PT ;  /* 0x3ff0000005057812 */ /* 0x000fe400078efcff */
[----:B------:R-:W-:-:S05]  /*1f10*/  LOP3.LUT R18, R3, 0x7ff00000, RZ, 0xc0, !PT ;  /* 0x7ff0000003127812 */ /* 0x000fca00078ec0ff */
        /* <DEDUP_REMOVED lines=8> */
[----:B------:R-:W-:Y:S01]  /*1fa0*/  IMAD.MOV.U32 R8, RZ, RZ, R6 ;  /* 0x000000ffff087224 */ /* 0x000fe200078e0006 */
[----:B------:R-:W-:Y:S01]  /*1fb0*/  ISETP.GE.U32.AND P1, PT, R13, R18, PT ;  /* 0x000000120d00720c */ /* 0x000fe20003f26070 */
[----:B------:R-:W-:-:S03]  /*1fc0*/  IMAD.MOV.U32 R19, RZ, RZ, R13 ;  /* 0x000000ffff137224 */ /* 0x000fc600078e000d */
[----:B------:R-:W-:Y:S02]  /*1fd0*/  SEL R9, R12, 0x63400000, !P1 ;  /* 0x634000000c097807 */ /* 0x000fe40004800000 */
        /* <DEDUP_REMOVED lines=13> */
.L_x_56:
[----:B------:R-:W-:Y:S01]  /*20b0*/  @!P0 LOP3.LUT R18, R5, 0x7ff00000, RZ, 0xc0, !PT ;  /* 0x7ff0000005128812 */ /* 0x000fe200078ec0ff */
[----:B------:R-:W-:Y:S01]  /*20c0*/  DMUL R14, R10, R8 ;  /* 0x000000080a0e7228 */ /* 0x000fe20000000000 */
[----:B------:R-:W-:-:S03]  /*20d0*/  IADD3 R20, PT, PT, R19, -0x1, RZ ;  /* 0xffffffff13147810 */ /* 0x000fc60007ffe0ff */
[----:B------:R-:W-:Y:S01]  /*20e0*/  VIADD R21, R18, 0xffffffff ;  /* 0xffffffff12157836 */ /* 0x000fe20000000000 */
[----:B------:R-:W-:-:S03]  /*20f0*/  ISETP.GT.U32.AND P0, PT, R20, 0x7feffffe, PT ;  /* 0x7feffffe1400780c */ /* 0x000fc60003f04070 */
[----:B------:R-:W-:Y:S01]  /*2100*/  DFMA R16, R14, -R4, R8 ;  /* 0x800000040e10722b */ /* 0x000fe20000000008 */
[----:B------:R-:W-:-:S07]  /*2110*/  ISETP.GT.U32.OR P0, PT, R21, 0x7feffffe, P0 ;  /* 0x7feffffe1500780c */ /* 0x000fce0000704470 */
[----:B------:R-:W-:-:S06]  /*2120*/  DFMA R10, R10, R16, R14 ;  /* 0x000000100a0a722b */ /* 0x000fcc000000000e */
[----:B------:R-:W-:Y:S05]  /*2130*/  @P0 BRA `(.L_x_57) ;  /* 0x00000000006c0947 */ /* 0x000fea0003800000 */
        /* <DEDUP_REMOVED lines=17> */
[----:B------:R-:W-:Y:S01]  /*2250*/  IMAD.MOV R3, RZ, RZ, -R14 ;  /* 0x000000ffff037224 */ /* 0x000fe200078e0a0e */
[----:B------:R-:W-:Y:S01]  /*2260*/  MOV R2, RZ ;  /* 0x000000ff00027202 */ /* 0x000fe20000000f00 */
        /* <DEDUP_REMOVED lines=8> */
.L_x_57:
        /* <DEDUP_REMOVED lines=16> */
.L_x_60:
[----:B------:R-:W-:Y:S01]  /*23f0*/  LOP3.LUT R13, R3, 0x80000, RZ, 0xfc, !PT ;  /* 0x00080000030d7812 */ /* 0x000fe200078efcff */
[----:B------:R-:W-:Y:S01]  /*2400*/  IMAD.MOV.U32 R12, RZ, RZ, R2 ;  /* 0x000000ffff0c7224 */ /* 0x000fe200078e0002 */
[----:B------:R-:W-:Y:S06]  /*2410*/  BRA `(.L_x_58) ;  /* 0x0000000000087947 */ /* 0x000fec0003800000 */
.L_x_59:
[----:B------:R-:W-:Y:S02]  /*2420*/  LOP3.LUT R13, R7, 0x80000, RZ, 0xfc, !PT ;  /* 0x00080000070d7812 */ /* 0x000fe400078efcff */
[----:B------:R-:W-:-:S07]  /*2430*/  MOV R12, R6 ;  /* 0x00000006000c7202 */ /* 0x000fce0000000f00 */
.L_x_58:
[----:B------:R-:W-:Y:S02]  /*2440*/  IMAD.MOV.U32 R2, RZ, RZ, R0 ;  /* 0x000000ffff027224 */ /* 0x000fe400078e0000 */
[----:B------:R-:W-:-:S04]  /*2450*/  IMAD.MOV.U32 R3, RZ, RZ, 0x0 ;  /* 0x00000000ff037424 */ /* 0x000fc800078e00ff */
[----:B------:R-:W-:Y:S05]  /*2460*/  RET.REL.NODEC R2 `(_ZN3cub18CUB_300001_SM_10006detail9transform16transform_kernelINS2_10policy_hubILb1EN4cuda3std3__45tupleIJN6thrust24THRUST_300001_SM_1000_NS12zip_iteratorINS8_IJNSA_6detail15normal_iteratorINSA_10device_ptrIcEEEESG_SG_NSD_INSE_IiEEEEEEEEEEEEE10policy1000Ei13speed_functorSK_JSK_EEEvT0_iT1_T2_DpNS2_10kernel_argIT3_EE) ;  /* 0xffffffd802e47950 */ /* 0x000fea0003c3ffff */
        .weak           $__internal_3_$__cuda_sm20_dsqrt_rn_f64_mediumpath_v1
        .type           $__internal_3_$__cuda_sm20_dsqrt_rn_f64_mediumpath_v1,@function
        .size           $__internal_3_$__cuda_sm20_dsqrt_rn_f64_mediumpath_v1,(.L_x_100 - $__internal_3_$__cuda_sm20_dsqrt_rn_f64_mediumpath_v1)
$__internal_3_$__cuda_sm20_dsqrt_rn_f64_mediumpath_v1:
        /* <DEDUP_REMOVED lines=11> */
.L_x_62:
        /* <DEDUP_REMOVED lines=24> */
.L_x_64:
[----:B------:R-:W-:-:S11]  /*26a0*/  DADD R4, R10, R10 ;  /* 0x000000000a047229 */ /* 0x000fd6000000000a */
.L_x_63:
[----:B------:R-:W-:Y:S05]  /*26b0*/  BSYNC.RECONVERGENT B2 ;  /* 0x0000000000027941 */ /* 0x000fea0003800200 */
.L_x_61:
[----:B------:R-:W-:Y:S02]  /*26c0*/  IMAD.MOV.U32 R6, RZ, RZ, R0 ;  /* 0x000000ffff067224 */ /* 0x000fe400078e0000 */
[----:B------:R-:W-:-:S04]  /*26d0*/  IMAD.MOV.U32 R7, RZ, RZ, 0x0 ;  /* 0x00000000ff077424 */ /* 0x000fc800078e00ff */
[----:B------:R-:W-:Y:S05]  /*26e0*/  RET.REL.NODEC R6 `(_ZN3cub18CUB_300001_SM_10006detail9transform16transform_kernelINS2_10policy_hubILb1EN4cuda3std3__45tupleIJN6thrust24THRUST_300001_SM_1000_NS12zip_iteratorINS8_IJNSA_6detail15normal_iteratorINSA_10device_ptrIcEEEESG_SG_NSD_INSE_IiEEEEEEEEEEEEE10policy1000Ei13speed_functorSK_JSK_EEEvT0_iT1_T2_DpNS2_10kernel_argIT3_EE) ;  /* 0xffffffd806447950 */ /* 0x000fea0003c3ffff */
.L_x_65:
        /* <DEDUP_REMOVED lines=9> */
.L_x_100:


//--------------------- .text._ZN3cub18CUB_300001_SM_10006detail8for_each13static_kernelINS2_12policy_hub_t12policy_500_tElN6thrust24THRUST_300001_SM_1000_NS8cuda_cub10__tabulate7functorINS7_6detail15normal_iteratorINS7_10device_ptrIiEEEENS7_6system6detail7generic6detail22compute_sequence_valueIivEElEEEEvT0_T1_ --------------------------
	.section	.text._ZN3cub18CUB_300001_SM_10006detail8for_each13static_kernelINS2_12policy_hub_t12policy_500_tElN6thrust24THRUST_300001_SM_1000_NS8cuda_cub10__tabulate7functorINS7_6detail15normal_iteratorINS7_10device_ptrIiEEEENS7_6system6detail7generic6detail22compute_sequence_valueIivEElEEEEvT0_T1_,"ax",@progbits
	.align	128
        .global         _ZN3cub18CUB_300001_SM_10006detail8for_each13static_kernelINS2_12policy_hub_t12policy_500_tElN6thrust24THRUST_300001_SM_1000_NS8cuda_cub10__tabulate7functorINS7_6detail15normal_iteratorINS7_10device_ptrIiEEEENS7_6system6detail7generic6detail22compute_sequence_valueIivEElEEEEvT0_T1_
        .type           _ZN3cub18CUB_300001_SM_10006detail8for_each13static_kernelINS2_12policy_hub_t12policy_500_tElN6thrust24THRUST_300001_SM_1000_NS8cuda_cub10__tabulate7functorINS7_6detail15normal_iteratorINS7_10device_ptrIiEEEENS7_6system6detail7generic6detail22compute_sequence_valueIivEElEEEEvT0_T1_,@function
        .size           _ZN3cub18CUB_300001_SM_10006detail8for_each13static_kernelINS2_12policy_hub_t12policy_500_tElN6thrust24THRUST_300001_SM_1000_NS8cuda_cub10__tabulate7functorINS7_6detail15normal_iteratorINS7_10device_ptrIiEEEENS7_6system6detail7generic6detail22compute_sequence_valueIivEElEEEEvT0_T1_,(.L_x_105 - _ZN3cub18CUB_300001_SM_10006detail8for_each13static_kernelINS2_12policy_hub_t12policy_500_tElN6thrust24THRUST_300001_SM_1000_NS8cuda_cub10__tabulate7functorINS7_6detail15normal_iteratorINS7_10device_ptrIiEEEENS7_6system6detail7generic6detail22compute_sequence_valueIivEElEEEEvT0_T1_)
        .other          _ZN3cub18CUB_300001_SM_10006detail8for_each13static_kernelINS2_12policy_hub_t12policy_500_tElN6thrust24THRUST_300001_SM_1000_NS8cuda_cub10__tabulate7functorINS7_6detail15normal_iteratorINS7_10device_ptrIiEEEENS7_6system6detail7generic6detail22compute_sequence_valueIivEElEEEEvT0_T1_,@"STO_CUDA_ENTRY STV_DEFAULT"
_ZN3cub18CUB_300001_SM_10006detail8for_each13static_kernelINS2_12policy_hub_t12policy_500_tElN6thrust24THRUST_300001_SM_1000_NS8cuda_cub10__tabulate7functorINS7_6detail15normal_iteratorINS7_10device_ptrIiEEEENS7_6system6detail7generic6detail22compute_sequence_valueIivEElEEEEvT0_T1_:
.text._ZN3cub18CUB_300001_SM_10006detail8for_each13static_kernelINS2_12policy_hub_t12policy_500_tElN6thrust24THRUST_300001_SM_1000_NS8cuda_cub10__tabulate7functorINS7_6detail15normal_iteratorINS7_10device_ptrIiEEEENS7_6system6detail7generic6detail22compute_sequence_valueIivEElEEEEvT0_T1_:
[----:B------:R-:W-:Y:S08]  /*0000*/  LDC R1, c[0x0][0x37c] ;  /* 0x0000df00ff017b82 */ /* 0x000ff00000000800 */
[----:B------:R-:W0:Y:S01]  /*0010*/  S2UR UR4, SR_CTAID.X ;  /* 0x00000000000479c3 */ /* 0x000e220000002500 */
[----:B------:R-:W1:Y:S01]  /*0020*/  LDCU.64 UR6, c[0x0][0x380] ;  /* 0x00007000ff0677ac */ /* 0x000e620008000a00 */
[----:B------:R-:W2:Y:S01]  /*0030*/  LDCU.64 UR8, c[0x0][0x358] ;  /* 0x00006b00ff0877ac */ /* 0x000ea20008000a00 */
[----:B0-----:R-:W-:-:S04]  /*0040*/  UIMAD.WIDE.U32 UR4, UR4, 0x200, URZ ;  /* 0x00000200040478a5 */ /* 0x001fc8000f8e00ff */
[----:B-1----:R-:W-:-:S04]  /*0050*/  UIADD3 UR6, UP0, UPT, -UR4, UR6, URZ ;  /* 0x0000000604067290 */ /* 0x002fc8000ff1e1ff */
[----:B------:R-:W-:Y:S02]  /*0060*/  UIADD3.X UR7, UPT, UPT, ~UR5, UR7, URZ, UP0, !UPT ;  /* 0x0000000705077290 */ /* 0x000fe400087fe5ff */
[----:B------:R-:W-:-:S04]  /*0070*/  UISETP.GE.U32.AND UP0, UPT, UR6, 0x200, UPT ;  /* 0x000002000600788c */ /* 0x000fc8000bf06070 */
[----:B------:R-:W-:-:S09]  /*0080*/  UISETP.GE.AND.EX UP0, UPT, UR7, URZ, UPT, UP0 ;  /* 0x000000ff0700728c */ /* 0x000fd2000bf06300 */
[----:B--2---:R-:W-:Y:S05]  /*0090*/  BRA.U !UP0, `(.L_x_66) ;  /* 0x0000000108347547 */ /* 0x004fea000b800000 */
[----:B------:R-:W0:Y:S01]  /*00a0*/  S2R R0, SR_TID.X ;  /* 0x0000000000007919 */ /* 0x000e220000002100 */
[----:B------:R-:W1:Y:S01]  /*00b0*/  LDC.64 R6, c[0x0][0x390] ;  /* 0x0000e400ff067b82 */ /* 0x000e620000000a00 */
[----:B------:R-:W2:Y:S01]  /*00c0*/  LDCU.64 UR10, c[0x0][0x388] ;  /* 0x00007100ff0a77ac */ /* 0x000ea20008000a00 */
[----:B0-----:R-:W-:-:S05]  /*00d0*/  IADD3 R5, P0, PT, R0, UR4, RZ ;  /* 0x0000000400057c10 */ /* 0x001fca000ff1e0ff */
[----:B------:R-:W-:Y:S01]  /*00e0*/  IMAD.X R4, RZ, RZ, UR5, P0 ;  /* 0x00000005ff047e24 */ /* 0x000fe200080e06ff */
[C---:B--2---:R-:W-:Y:S01]  /*00f0*/  LEA R2, P0, R5.reuse, UR10, 0x2 ;  /* 0x0000000a05027c11 */ /* 0x044fe2000f8010ff */
[----:B------:R-:W-:-:S03]  /*0100*/  VIADD R0, R5, 0x100 ;  /* 0x0000010005007836 */ /* 0x000fc60000000000 */
[C---:B------:R-:W-:Y:S01]  /*0110*/  LEA.HI.X R3, R5.reuse, UR11, R4, 0x2, P0 ;  /* 0x0000000b05037c11 */ /* 0x040fe200080f1404 */
[-CC-:B-1----:R-:W-:Y:S02]  /*0120*/  IMAD R5, R5, R7.reuse, R6.reuse ;  /* 0x0000000705057224 */ /* 0x182fe400078e0206 */
[----:B------:R-:W-:-:S03]  /*0130*/  IMAD R7, R0, R7, R6 ;  /* 0x0000000700077224 */ /* 0x000fc600078e0206 */
[----:B------:R-:W-:Y:S04]  /*0140*/  STG.E desc[UR8][R2.64], R5 ;  /* 0x0000000502007986 */ /* 0x000fe8000c101908 */
[----:B------:R-:W-:Y:S01]  /*0150*/  STG.E desc[UR8][R2.64+0x400], R7 ;  /* 0x0004000702007986 */ /* 0x000fe2000c101908 */
[----:B------:R-:W-:Y:S05]  /*0160*/  EXIT ;  /* 0x000000000000794d */ /* 0x000fea0003800000 */
.L_x_66:
[----:B------:R-:W0:Y:S01]  /*0170*/  S2R R2, SR_TID.X ;  /* 0x0000000000027919 */ /* 0x000e220000002100 */
[----:B------:R-:W-:Y:S01]  /*0180*/  USHF.R.S32.HI UR7, URZ, 0x1f, UR6 ;  /* 0x0000001fff077899 */ /* 0x000fe20008011406 */
[----:B------:R-:W-:Y:S05]  /*0190*/  BSSY.RECONVERGENT B0, `(.L_x_67) ;  /* 0x0000011000007945 */ /* 0x000fea0003800200 */
[----:B------:R-:W-:Y:S02]  /*01a0*/  IMAD.U32 R3, RZ, RZ, UR7 ;  /* 0x00000007ff037e24 */ /* 0x000fe4000f8e00ff */
[----:B------:R-:W-:Y:S01]  /*01b0*/  IMAD.U32 R4, RZ, RZ, UR7 ;  /* 0x00000007ff047e24 */ /* 0x000fe2000f8e00ff */
[C---:B0-----:R-:W-:Y:S01]  /*01c0*/  ISETP.LT.U32.AND P0, PT, R2.reuse, UR6, PT ;  /* 0x0000000602007c0c */ /* 0x041fe2000bf01070 */
[----:B------:R-:W-:-:S03]  /*01d0*/  VIADD R0, R2, 0x100 ;  /* 0x0000010002007836 */ /* 0x000fc60000000000 */
[----:B------:R-:W-:Y:S02]  /*01e0*/  ISETP.GT.AND.EX P0, PT, R3, RZ, PT, P0 ;  /* 0x000000ff0300720c */ /* 0x000fe40003f04300 */
[----:B------:R-:W-:-:S04]  /*01f0*/  ISETP.LT.U32.AND P1, PT, R0, UR6, PT ;  /* 0x0000000600007c0c */ /* 0x000fc8000bf21070 */
[----:B------:R-:W-:-:S07]  /*0200*/  ISETP.GT.AND.EX P1, PT, R4, RZ, PT, P1 ;  /* 0x000000ff0400720c */ /* 0x000fce0003f24310 */
[----:B------:R-:W-:Y:S06]  /*0210*/  @!P0 BRA `(.L_x_68) ;  /* 0x0000000000208947 */ /* 0x000fec0003800000 */
[----:B------:R-:W0:Y:S01]  /*0220*/  LDC.64 R6, c[0x0][0x390] ;  /* 0x0000e400ff067b82 */ /* 0x000e220000000a00 */
[----:B------:R-:W1:Y:S01]  /*0230*/  LDCU.64 UR10, c[0x0][0x388] ;  /* 0x00007100ff0a77ac */ /* 0x000e620008000a00 */
[----:B------:R-:W-:-:S05]  /*0240*/  IADD3 R4, P0, PT, R2, UR4, RZ ;  /* 0x0000000402047c10 */ /* 0x000fca000ff1e0ff */
[----:B------:R-:W-:Y:S01]  /*0250*/  IMAD.X R3, RZ, RZ, UR5, P0 ;  /* 0x00000005ff037e24 */ /* 0x000fe200080e06ff */
[----:B-1----:R-:W-:-:S04]  /*0260*/  LEA R2, P0, R4, UR10, 0x2 ;  /* 0x0000000a04027c11 */ /* 0x002fc8000f8010ff */
[C---:B------:R-:W-:Y:S01]  /*0270*/  LEA.HI.X R3, R4.reuse, UR11, R3, 0x2, P0 ;  /* 0x0000000b04037c11 */ /* 0x040fe200080f1403 */
[----:B0-----:R-:W-:-:S05]  /*0280*/  IMAD R7, R4, R7, R6 ;  /* 0x0000000704077224 */ /* 0x001fca00078e0206 */
[----:B------:R0:W-:Y:S03]  /*0290*/  STG.E desc[UR8][R2.64], R7 ;  /* 0x0000000702007986 */ /* 0x0001e6000c101908 */
.L_x_68:
[----:B------:R-:W-:Y:S05]  /*02a0*/  BSYNC.RECONVERGENT B0 ;  /* 0x0000000000007941 */ /* 0x000fea0003800200 */
.L_x_67:
[----:B------:R-:W-:Y:S05]  /*02b0*/  @!P1 EXIT ;  /* 0x000000000000994d */ /* 0x000fea0003800000 */
[----:B------:R-:W1:Y:S01]  /*02c0*/  LDC.64 R4, c[0x0][0x390] ;  /* 0x0000e400ff047b82 */ /* 0x000e620000000a00 */
[----:B------:R-:W2:Y:S01]  /*02d0*/  LDCU.64 UR6, c[0x0][0x388] ;  /* 0x00007100ff0677ac */ /* 0x000ea20008000a00 */
[----:B------:R-:W-:-:S05]  /*02e0*/  IADD3 R0, P0, PT, R0, UR4, RZ ;  /* 0x0000000400007c10 */ /* 0x000fca000ff1e0ff */
[----:B0-----:R-:W-:Y:S01]  /*02f0*/  IMAD.X R3, RZ, RZ, UR5, P0 ;  /* 0x00000005ff037e24 */ /* 0x001fe200080e06ff */
[----:B--2---:R-:W-:-:S04]  /*0300*/  LEA R2, P0, R0, UR6, 0x2 ;  /* 0x0000000600027c11 */ /* 0x004fc8000f8010ff */
[C---:B------:R-:W-:Y:S01]  /*0310*/  LEA.HI.X R3, R0.reuse, UR7, R3, 0x2, P0 ;  /* 0x0000000700037c11 */ /* 0x040fe200080f1403 */
[----:B-1----:R-:W-:-:S05]  /*0320*/  IMAD R5, R0, R5, R4 ;  /* 0x0000000500057224 */ /* 0x002fca00078e0204 */
[----:B------:R-:W-:Y:S01]  /*0330*/  STG.E desc[UR8][R2.64], R5 ;  /* 0x0000000502007986 */ /* 0x000fe2000c101908 */
[----:B------:R-:W-:Y:S05]  /*0340*/  EXIT ;  /* 0x000000000000794d */ /* 0x000fea0003800000 */
.L_x_69:
        /* <DEDUP_REMOVED lines=11> */
.L_x_105:


//--------------------- .text._ZN3cub18CUB_300001_SM_10006detail8for_each13static_kernelINS2_12policy_hub_t12policy_500_tElN6thrust24THRUST_300001_SM_1000_NS8cuda_cub6__fill7functorINS7_6detail15normal_iteratorINS7_10device_ptrIcEEEEiEEEEvT0_T1_ --------------------------
	.section	.text._ZN3cub18CUB_300001_SM_10006detail8for_each13static_kernelINS2_12policy_hub_t12policy_500_tElN6thrust24THRUST_300001_SM_1000_NS8cuda_cub6__fill7functorINS7_6detail15normal_iteratorINS7_10device_ptrIcEEEEiEEEEvT0_T1_,"ax",@progbits
	.align	128
        .global         _ZN3cub18CUB_300001_SM_10006detail8for_each13static_kernelINS2_12policy_hub_t12policy_500_tElN6thrust24THRUST_300001_SM_1000_NS8cuda_cub6__fill7functorINS7_6detail15normal_iteratorINS7_10device_ptrIcEEEEiEEEEvT0_T1_
        .type           _ZN3cub18CUB_300001_SM_10006detail8for_each13static_kernelINS2_12policy_hub_t12policy_500_tElN6thrust24THRUST_300001_SM_1000_NS8cuda_cub6__fill7functorINS7_6detail15normal_iteratorINS7_10device_ptrIcEEEEiEEEEvT0_T1_,@function
        .size           _ZN3cub18CUB_300001_SM_10006detail8for_each13static_kernelINS2_12policy_hub_t12policy_500_tElN6thrust24THRUST_300001_SM_1000_NS8cuda_cub6__fill7functorINS7_6detail15normal_iteratorINS7_10device_ptrIcEEEEiEEEEvT0_T1_,(.L_x_106 - _ZN3cub18CUB_300001_SM_10006detail8for_each13static_kernelINS2_12policy_hub_t12policy_500_tElN6thrust24THRUST_300001_SM_1000_NS8cuda_cub6__fill7functorINS7_6detail15normal_iteratorINS7_10device_ptrIcEEEEiEEEEvT0_T1_)
        .other          _ZN3cub18CUB_300001_SM_10006detail8for_each13static_kernelINS2_12policy_hub_t12policy_500_tElN6thrust24THRUST_300001_SM_1000_NS8cuda_cub6__fill7functorINS7_6detail15normal_iteratorINS7_10device_ptrIcEEEEiEEEEvT0_T1_,@"STO_CUDA_ENTRY STV_DEFAULT"
_ZN3cub18CUB_300001_SM_10006detail8for_each13static_kernelINS2_12policy_hub_t12policy_500_tElN6thrust24THRUST_300001_SM_1000_NS8cuda_cub6__fill7functorINS7_6detail15normal_iteratorINS7_10device_ptrIcEEEEiEEEEvT0_T1_:
.text._ZN3cub18CUB_300001_SM_10006detail8for_each13static_kernelINS2_12policy_hub_t12policy_500_tElN6thrust24THRUST_300001_SM_1000_NS8cuda_cub6__fill7functorINS7_6detail15normal_iteratorINS7_10device_ptrIcEEEEiEEEEvT0_T1_:
        /* <DEDUP_REMOVED lines=11> */
[----:B------:R-:W0:Y:S08]  /*00b0*/  LDC.64 R4, c[0x0][0x388] ;  /* 0x0000e200ff047b82 */ /* 0x000e300000000a00 */
[----:B------:R-:W1:Y:S01]  /*00c0*/  LDC.U8 R7, c[0x0][0x390] ;  /* 0x0000e400ff077b82 */ /* 0x000e620000000000 */
[----:B0-----:R-:W-:-:S04]  /*00d0*/  IADD3 R2, P0, P1, R4, UR4, R3 ;  /* 0x0000000404027c10 */ /* 0x001fc8000f91e003 */
[----:B------:R-:W-:-:S05]  /*00e0*/  IADD3.X R3, PT, PT, R5, UR5, RZ, P0, P1 ;  /* 0x0000000505037c10 */ /* 0x000fca00087e24ff */
[----:B-1----:R-:W-:Y:S04]  /*00f0*/  STG.E.U8 desc[UR8][R2.64], R7 ;  /* 0x0000000702007986 */ /* 0x002fe8000c101108 */
[----:B------:R-:W-:Y:S01]  /*0100*/  STG.E.U8 desc[UR8][R2.64+0x100], R7 ;  /* 0x0001000702007986 */ /* 0x000fe2000c101108 */
[----:B------:R-:W-:Y:S05]  /*0110*/  EXIT ;  /* 0x000000000000794d */ /* 0x000fea0003800000 */
.L_x_70:
[----:B------:R-:W0:Y:S01]  /*0120*/  S2R R3, SR_TID.X ;  /* 0x0000000000037919 */ /* 0x000e220000002100 */
[----:B------:R-:W-:Y:S01]  /*0130*/  USHF.R.S32.HI UR7, URZ, 0x1f, UR6 ;  /* 0x0000001fff077899 */ /* 0x000fe20008011406 */
[----:B------:R-:W1:Y:S05]  /*0140*/  LDC.64 R4, c[0x0][0x388] ;  /* 0x0000e200ff047b82 */ /* 0x000e6a0000000a00 */
[----:B------:R-:W-:Y:S01]  /*0150*/  IMAD.U32 R0, RZ, RZ, UR7 ;  /* 0x00000007ff007e24 */ /* 0x000fe2000f8e00ff */
[----:B0-----:R-:W-:Y:S02]  /*0160*/  ISETP.LT.U32.AND P0, PT, R3, UR6, PT ;  /* 0x0000000603007c0c */ /* 0x001fe4000bf01070 */
[----:B-1----:R-:W-:-:S02]  /*0170*/  IADD3 R2, P2, P3, R4, UR4, R3 ;  /* 0x0000000404027c10 */ /* 0x002fc4000fb5e003 */
[----:B------:R-:W-:Y:S01]  /*0180*/  ISETP.GT.AND.EX P0, PT, R0, RZ, PT, P0 ;  /* 0x000000ff0000720c */ /* 0x000fe20003f04300 */
[----:B------:R-:W-:Y:S01]  /*0190*/  VIADD R0, R3, 0x100 ;  /* 0x0000010003007836 */ /* 0x000fe20000000000 */
[----:B------:R-:W-:-:S04]  /*01a0*/  IADD3.X R3, PT, PT, R5, UR5, RZ, P2, P3 ;  /* 0x0000000505037c10 */ /* 0x000fc800097e64ff */
[----:B------:R-:W-:Y:S01]  /*01b0*/  ISETP.LT.U32.AND P1, PT, R0, UR6, PT ;  /* 0x0000000600007c0c */ /* 0x000fe2000bf21070 */
[----:B------:R-:W-:-:S05]  /*01c0*/  IMAD.U32 R0, RZ, RZ, UR7 ;  /* 0x00000007ff007e24 */ /* 0x000fca000f8e00ff */
[----:B------:R-:W-:Y:S01]  /*01d0*/  ISETP.GT.AND.EX P1, PT, R0, RZ, PT, P1 ;  /* 0x000000ff0000720c */ /* 0x000fe20003f24310 */
[----:B------:R-:W0:Y:S02]  /*01e0*/  @P0 LDC.U8 R7, c[0x0][0x390] ;  /* 0x0000e400ff070b82 */ /* 0x000e240000000000 */
[----:B0-----:R0:W-:Y:S10]  /*01f0*/  @P0 STG.E.U8 desc[UR8][R2.64], R7 ;  /* 0x0000000702000986 */ /* 0x0011f4000c101108 */
[----:B------:R-:W-:Y:S05]  /*0200*/  @!P1 EXIT ;  /* 0x000000000000994d */ /* 0x000fea0003800000 */
[----:B------:R-:W1:Y:S02]  /*0210*/  LDC.U8 R5, c[0x0][0x390] ;  /* 0x0000e400ff057b82 */ /* 0x000e640000000000 */
[----:B-1----:R-:W-:Y:S01]  /*0220*/  STG.E.U8 desc[UR8][R2.64+0x100], R5 ;  /* 0x0001000502007986 */ /* 0x002fe2000c101108 */
[----:B------:R-:W-:Y:S05]  /*0230*/  EXIT ;  /* 0x000000000000794d */ /* 0x000fea0003800000 */
.L_x_71:
        /* <DEDUP_REMOVED lines=12> */
.L_x_106:


//--------------------- .text._ZN3cub18CUB_300001_SM_10006detail8for_each13static_kernelINS2_12policy_hub_t12policy_500_tEmN6thrust24THRUST_300001_SM_1000_NS8cuda_cub20__uninitialized_fill7functorINS7_10device_ptrIiEEiEEEEvT0_T1_ --------------------------
	.section	.text._ZN3cub18CUB_300001_SM_10006detail8for_each13static_kernelINS2_12policy_hub_t12policy_500_tEmN6thrust24THRUST_300001_SM_1000_NS8cuda_cub20__uninitialized_fill7functorINS7_10device_ptrIiEEiEEEEvT0_T1_,"ax",@progbits
	.align	128
        .global         _ZN3cub18CUB_300001_SM_10006detail8for_each13static_kernelINS2_12policy_hub_t12policy_500_tEmN6thrust24THRUST_300001_SM_1000_NS8cuda_cub20__uninitialized_fill7functorINS7_10device_ptrIiEEiEEEEvT0_T1_
        .type           _ZN3cub18CUB_300001_SM_10006detail8for_each13static_kernelINS2_12policy_hub_t12policy_500_tEmN6thrust24THRUST_300001_SM_1000_NS8cuda_cub20__uninitialized_fill7functorINS7_10device_ptrIiEEiEEEEvT0_T1_,@function
        .size           _ZN3cub18CUB_300001_SM_10006detail8for_each13static_kernelINS2_12policy_hub_t12policy_500_tEmN6thrust24THRUST_300001_SM_1000_NS8cuda_cub20__uninitialized_fill7functorINS7_10device_ptrIiEEiEEEEvT0_T1_,(.L_x_107 - _ZN3cub18CUB_300001_SM_10006detail8for_each13static_kernelINS2_12policy_hub_t12policy_500_tEmN6thrust24THRUST_300001_SM_1000_NS8cuda_cub20__uninitialized_fill7functorINS7_10device_ptrIiEEiEEEEvT0_T1_)
        .other          _ZN3cub18CUB_300001_SM_10006detail8for_each13static_kernelINS2_12policy_hub_t12policy_500_tEmN6thrust24THRUST_300001_SM_1000_NS8cuda_cub20__uninitialized_fill7functorINS7_10device_ptrIiEEiEEEEvT0_T1_,@"STO_CUDA_ENTRY STV_DEFAULT"
_ZN3cub18CUB_300001_SM_10006detail8for_each13static_kernelINS2_12policy_hub_t12policy_500_tEmN6thrust24THRUST_300001_SM_1000_NS8cuda_cub20__uninitialized_fill7functorINS7_10device_ptrIiEEiEEEEvT0_T1_:
.text._ZN3cub18CUB_300001_SM_10006detail8for_each13static_kernelINS2_12policy_hub_t12policy_500_tEmN6thrust24THRUST_300001_SM_1000_NS8cuda_cub20__uninitialized_fill7functorINS7_10device_ptrIiEEiEEEEvT0_T1_:
        /* <DEDUP_REMOVED lines=8> */
[----:B------:R-:W-:-:S09]  /*0080*/  UISETP.GE.U32.AND.EX UP0, UPT, UR7, URZ, UPT, UP0 ;  /* 0x000000ff0700728c */ /* 0x000fd2000bf06100 */
[----:B--2---:R-:W-:Y:S05]  /*0090*/  BRA.U !UP0, `(.L_x_72) ;  /* 0x0000000108287547 */ /* 0x004fea000b800000 */
[----:B------:R-:W0:Y:S01]  /*00a0*/  S2R R0, SR_TID.X ;  /* 0x0000000000007919 */ /* 0x000e220000002100 */
[----:B------:R-:W1:Y:S01]  /*00b0*/  LDCU.64 UR6, c[0x0][0x388] ;  /* 0x00007100ff0677ac */ /* 0x000e620008000a00 */
[----:B------:R-:W2:Y:S01]  /*00c0*/  LDC R5, c[0x0][0x390] ;  /* 0x0000e400ff057b82 */ /* 0x000ea20000000800 */
[----:B0-----:R-:W-:-:S05]  /*00d0*/  IADD3 R0, P0, PT, R0, UR4, RZ ;  /* 0x0000000400007c10 */ /* 0x001fca000ff1e0ff */
[----:B------:R-:W-:Y:S01]  /*00e0*/  IMAD.X R3, RZ, RZ, UR5, P0 ;  /* 0x00000005ff037e24 */ /* 0x000fe200080e06ff */
[----:B-1----:R-:W-:-:S04]  /*00f0*/  LEA R2, P0, R0, UR6, 0x2 ;  /* 0x0000000600027c11 */ /* 0x002fc8000f8010ff */
[----:B------:R-:W-:-:S05]  /*0100*/  LEA.HI.X R3, R0, UR7, R3, 0x2, P0 ;  /* 0x0000000700037c11 */ /* 0x000fca00080f1403 */
[----:B--2---:R-:W-:Y:S04]  /*0110*/  STG.E desc[UR8][R2.64], R5 ;  /* 0x0000000502007986 */ /* 0x004fe8000c101908 */
[----:B------:R-:W-:Y:S01]  /*0120*/  STG.E desc[UR8][R2.64+0x400], R5 ;  /* 0x0004000502007986 */ /* 0x000fe2000c101908 */
[----:B------:R-:W-:Y:S05]  /*0130*/  EXIT ;  /* 0x000000000000794d */ /* 0x000fea0003800000 */
.L_x_72:
[----:B------:R-:W0:Y:S01]  /*0140*/  S2R R0, SR_TID.X ;  /* 0x0000000000007919 */ /* 0x000e220000002100 */
[----:B------:R-:W-:Y:S01]  /*0150*/  IMAD.U32 R2, RZ, RZ, UR7 ;  /* 0x00000007ff027e24 */ /* 0x000fe2000f8e00ff */
[----:B------:R-:W1:Y:S01]  /*0160*/  LDCU.64 UR10, c[0x0][0x388] ;  /* 0x00007100ff0a77ac */ /* 0x000e620008000a00 */
[----:B------:R-:W-:Y:S01]  /*0170*/  IMAD.U32 R4, RZ, RZ, UR7 ;  /* 0x00000007ff047e24 */ /* 0x000fe2000f8e00ff */
[----:B0-----:R-:W-:-:S04]  /*0180*/  ISETP.LT.U32.AND P0, PT, R0, UR6, PT ;  /* 0x0000000600007c0c */ /* 0x001fc8000bf01070 */
[----:B------:R-:W-:Y:S01]  /*0190*/  ISETP.GT.U32.AND.EX P0, PT, R2, RZ, PT, P0 ;  /* 0x000000ff0200720c */ /* 0x000fe20003f04100 */
[C---:B------:R-:W-:Y:S01]  /*01a0*/  VIADD R2, R0.reuse, 0x100 ;  /* 0x0000010000027836 */ /* 0x040fe20000000000 */
[----:B------:R-:W-:-:S04]  /*01b0*/  IADD3 R0, P2, PT, R0, UR4, RZ ;  /* 0x0000000400007c10 */ /* 0x000fc8000ff5e0ff */
[----:B------:R-:W-:Y:S01]  /*01c0*/  ISETP.LT.U32.AND P1, PT, R2, UR6, PT ;  /* 0x0000000602007c0c */ /* 0x000fe2000bf21070 */
[----:B------:R-:W-:Y:S01]  /*01d0*/  IMAD.X R3, RZ, RZ, UR5, P2 ;  /* 0x00000005ff037e24 */ /* 0x000fe200090e06ff */
[----:B-1----:R-:W-:Y:S02]  /*01e0*/  LEA R2, P2, R0, UR10, 0x2 ;  /* 0x0000000a00027c11 */ /* 0x002fe4000f8410ff */
[----:B------:R-:W-:Y:S02]  /*01f0*/  ISETP.GT.U32.AND.EX P1, PT, R4, RZ, PT, P1 ;  /* 0x000000ff0400720c */ /* 0x000fe40003f24110 */
[----:B------:R-:W-:Y:S01]  /*0200*/  LEA.HI.X R3, R0, UR11, R3, 0x2, P2 ;  /* 0x0000000b00037c11 */ /* 0x000fe200090f1403 */
[----:B------:R-:W0:Y:S04]  /*0210*/  @P0 LDC R5, c[0x0][0x390] ;  /* 0x0000e400ff050b82 */ /* 0x000e280000000800 */
[----:B0-----:R0:W-:Y:S06]  /*0220*/  @P0 STG.E desc[UR8][R2.64], R5 ;  /* 0x0000000502000986 */ /* 0x0011ec000c101908 */
[----:B------:R-:W-:Y:S05]  /*0230*/  @!P1 EXIT ;  /* 0x000000000000994d */ /* 0x000fea0003800000 */
[----:B0-----:R-:W0:Y:S02]  /*0240*/  LDC R5, c[0x0][0x390] ;  /* 0x0000e400ff057b82 */ /* 0x001e240000000800 */
[----:B0-----:R-:W-:Y:S01]  /*0250*/  STG.E desc[UR8][R2.64+0x400], R5 ;  /* 0x0004000502007986 */ /* 0x001fe2000c101908 */
[----:B------:R-:W-:Y:S05]  /*0260*/  EXIT ;  /* 0x000000000000794d */ /* 0x000fea0003800000 */
.L_x_73:
        /* <DEDUP_REMOVED lines=9> */
.L_x_107:


//--------------------- .text._ZN3cub18CUB_300001_SM_10006detail8for_each13static_kernelINS2_12policy_hub_t12policy_500_tEmN6thrust24THRUST_300001_SM_1000_NS8cuda_cub20__uninitialized_fill7functorINS7_10device_ptrIcEEcEEEEvT0_T1_ --------------------------
	.section	.text._ZN3cub18CUB_300001_SM_10006detail8for_each13static_kernelINS2_12policy_hub_t12policy_500_tEmN6thrust24THRUST_300001_SM_1000_NS8cuda_cub20__uninitialized_fill7functorINS7_10device_ptrIcEEcEEEEvT0_T1_,"ax",@progbits
	.align	128
        .global         _ZN3cub18CUB_300001_SM_10006detail8for_each13static_kernelINS2_12policy_hub_t12policy_500_tEmN6thrust24THRUST_300001_SM_1000_NS8cuda_cub20__uninitialized_fill7functorINS7_10device_ptrIcEEcEEEEvT0_T1_
        .type           _ZN3cub18CUB_300001_SM_10006detail8for_each13static_kernelINS2_12policy_hub_t12policy_500_tEmN6thrust24THRUST_300001_SM_1000_NS8cuda_cub20__uninitialized_fill7functorINS7_10device_ptrIcEEcEEEEvT0_T1_,@function
        .size           _ZN3cub18CUB_300001_SM_10006detail8for_each13static_kernelINS2_12policy_hub_t12policy_500_tEmN6thrust24THRUST_300001_SM_1000_NS8cuda_cub20__uninitialized_fill7functorINS7_10device_ptrIcEEcEEEEvT0_T1_,(.L_x_108 - _ZN3cub18CUB_300001_SM_10006detail8for_each13static_kernelINS2_12policy_hub_t12policy_500_tEmN6thrust24THRUST_300001_SM_1000_NS8cuda_cub20__uninitialized_fill7functorINS7_10device_ptrIcEEcEEEEvT0_T1_)
        .other          _ZN3cub18CUB_300001_SM_10006detail8for_each13static_kernelINS2_12policy_hub_t12policy_500_tEmN6thrust24THRUST_300001_SM_1000_NS8cuda_cub20__uninitialized_fill7functorINS7_10device_ptrIcEEcEEEEvT0_T1_,@"STO_CUDA_ENTRY STV_DEFAULT"
_ZN3cub18CUB_300001_SM_10006detail8for_each13static_kernelINS2_12policy_hub_t12policy_500_tEmN6thrust24THRUST_300001_SM_1000_NS8cuda_cub20__uninitialized_fill7functorINS7_10device_ptrIcEEcEEEEvT0_T1_:
.text._ZN3cub18CUB_300001_SM_10006detail8for_each13static_kernelINS2_12policy_hub_t12policy_500_tEmN6thrust24THRUST_300001_SM_1000_NS8cuda_cub20__uninitialized_fill7functorINS7_10device_ptrIcEEcEEEEvT0_T1_:
[----:B------:R-:W-:Y:S08]  /*0000*/  LDC R1, c[0x0][0x37c] ;  /* 0x0000df00ff017b82 */ /* 0x000ff00000000800 */
[----:B------:R-:W0:Y:S01]  /*0010*/  S2UR UR4, SR_CTAID.X ;  /* 0x00000000000479c3 */ /* 0x000e220000002500 */
[----:B------:R-:W1:Y:S01]  /*0020*/  LDCU.64 UR6, c[0x0][0x380] ;  /* 0x00007000ff0677ac */ /* 0x000e620008000a00 */
[----:B------:R-:W2:Y:S06]  /*0030*/  LDCU.64 UR8, c[0x0][0x358] ;  /* 0x00006b00ff0877ac */ /* 0x000eac0008000a00 */
[----:B------:R-:W3:Y:S01]  /*0040*/  LDC R5, c[0x0][0x390] ;  /* 0x0000e400ff057b82 */ /* 0x000ee20000000800 */
[----:B0-----:R-:W-:-:S04]  /*0050*/  UIMAD.WIDE.U32 UR4, UR4, 0x200, URZ ;  /* 0x00000200040478a5 */ /* 0x001fc8000f8e00ff */
[----:B-1----:R-:W-:-:S04]  /*0060*/  UIADD3 UR6, UP0, UPT, -UR4, UR6, URZ ;  /* 0x0000000604067290 */ /* 0x002fc8000ff1e1ff */
[----:B------:R-:W-:Y:S01]  /*0070*/  UIADD3.X UR7, UPT, UPT, ~UR5, UR7, URZ, UP0, !UPT ;  /* 0x0000000705077290 */ /* 0x000fe200087fe5ff */
[----:B---3--:R-:W-:Y:S01]  /*0080*/  PRMT R5, R5, 0x7770, RZ ;  /* 0x0000777005057816 */ /* 0x008fe200000000ff */
[----:B------:R-:W-:-:S04]  /*0090*/  UISETP.GE.U32.AND UP0, UPT, UR6, 0x200, UPT ;  /* 0x000002000600788c */ /* 0x000fc8000bf06070 */
[----:B------:R-:W-:-:S09]  /*00a0*/  UISETP.GE.U32.AND.EX UP0, UPT, UR7, URZ, UPT, UP0 ;  /* 0x000000ff0700728c */ /* 0x000fd2000bf06100 */
[----:B--2---:R-:W-:Y:S05]  /*00b0*/  BRA.U !UP0, `(.L_x_74) ;  /* 0x00000001081c7547 */ /* 0x004fea000b800000 */
[----:B------:R-:W0:Y:S01]  /*00c0*/  S2R R3, SR_TID.X ;  /* 0x0000000000037919 */ /* 0x000e220000002100 */
[----:B------:R-:W0:Y:S02]  /*00d0*/  LDC.64 R6, c[0x0][0x388] ;  /* 0x0000e200ff067b82 */ /* 0x000e240000000a00 */
[----:B0-----:R-:W-:-:S04]  /*00e0*/  IADD3 R2, P0, P1, R6, UR4, R3 ;  /* 0x0000000406027c10 */ /* 0x001fc8000f91e003 */
[----:B------:R-:W-:-:S05]  /*00f0*/  IADD3.X R3, PT, PT, R7, UR5, RZ, P0, P1 ;  /* 0x0000000507037c10 */ /* 0x000fca00087e24ff */
[----:B------:R-:W-:Y:S04]  /*0100*/  STG.E.U8 desc[UR8][R2.64], R5 ;  /* 0x0000000502007986 */ /* 0x000fe8000c101108 */
[----:B------:R-:W-:Y:S01]  /*0110*/  STG.E.U8 desc[UR8][R2.64+0x100], R5 ;  /* 0x0001000502007986 */ /* 0x000fe2000c101108 */
[----:B------:R-:W-:Y:S05]  /*0120*/  EXIT ;  /* 0x000000000000794d */ /* 0x000fea0003800000 */
.L_x_74:
[----:B------:R-:W0:Y:S01]  /*0130*/  S2R R3, SR_TID.X ;  /* 0x0000000000037919 */ /* 0x000e220000002100 */
[----:B------:R-:W1:Y:S01]  /*0140*/  LDC.64 R6, c[0x0][0x388] ;  /* 0x0000e200ff067b82 */ /* 0x000e620000000a00 */
[----:B------:R-:W-:Y:S02]  /*0150*/  IMAD.U32 R2, RZ, RZ, UR7 ;  /* 0x00000007ff027e24 */ /* 0x000fe4000f8e00ff */
[C---:B0-----:R-:W-:Y:S01]  /*0160*/  VIADD R0, R3.reuse, 0x100 ;  /* 0x0000010003007836 */ /* 0x041fe20000000000 */
[----:B------:R-:W-:-:S04]  /*0170*/  ISETP.LT.U32.AND P0, PT, R3, UR6, PT ;  /* 0x0000000603007c0c */ /* 0x000fc8000bf01070 */
[----:B------:R-:W-:Y:S01]  /*0180*/  ISETP.LT.U32.AND P1, PT, R0, UR6, PT ;  /* 0x0000000600007c0c */ /* 0x000fe2000bf21070 */
[----:B------:R-:W-:Y:S01]  /*0190*/  IMAD.U32 R0, RZ, RZ, UR7 ;  /* 0x00000007ff007e24 */ /* 0x000fe2000f8e00ff */
[----:B------:R-:W-:Y:S02]  /*01a0*/  ISETP.GT.U32.AND.EX P0, PT, R2, RZ, PT, P0 ;  /* 0x000000ff0200720c */ /* 0x000fe40003f04100 */
[----:B-1----:R-:W-:Y:S02]  /*01b0*/  IADD3 R2, P2, P3, R6, UR4, R3 ;  /* 0x0000000406027c10 */ /* 0x002fe4000fb5e003 */
[----:B------:R-:W-:Y:S02]  /*01c0*/  ISETP.GT.U32.AND.EX P1, PT, R0, RZ, PT, P1 ;  /* 0x000000ff0000720c */ /* 0x000fe40003f24110 */
[----:B------:R-:W-:-:S07]  /*01d0*/  IADD3.X R3, PT, PT, R7, UR5, RZ, P2, P3 ;  /* 0x0000000507037c10 */ /* 0x000fce00097e64ff */
[----:B------:R0:W-:Y:S04]  /*01e0*/  @P0 STG.E.U8 desc[UR8][R2.64], R5 ;  /* 0x0000000502000986 */ /* 0x0001e8000c101108 */
[----:B------:R-:W-:Y:S05]  /*01f0*/  @!P1 EXIT ;  /* 0x000000000000994d */ /* 0x000fea0003800000 */
[----:B------:R-:W-:Y:S01]  /*0200*/  STG.E.U8 desc[UR8][R2.64+0x100], R5 ;  /* 0x0001000502007986 */ /* 0x000fe2000c101108 */
[----:B------:R-:W-:Y:S05]  /*0210*/  EXIT ;  /* 0x000000000000794d */ /* 0x000fea0003800000 */
.L_x_75:
        /* <DEDUP_REMOVED lines=14> */
.L_x_108:


//--------------------- .text._ZN3cub18CUB_300001_SM_10006detail11EmptyKernelIvEEvv --------------------------
	.section	.text._ZN3cub18CUB_300001_SM_10006detail11EmptyKernelIvEEvv,"ax",@progbits
	.align	128
        .global         _ZN3cub18CUB_300001_SM_10006detail11EmptyKernelIvEEvv
        .type           _ZN3cub18CUB_300001_SM_10006detail11EmptyKernelIvEEvv,@function
        .size           _ZN3cub18CUB_300001_SM_10006detail11EmptyKernelIvEEvv,(.L_x_109 - _ZN3cub18CUB_300001_SM_10006detail11EmptyKernelIvEEvv)
        .other          _ZN3cub18CUB_300001_SM_10006detail11EmptyKernelIvEEvv,@"STO_CUDA_ENTRY STV_DEFAULT"
_ZN3cub18CUB_300001_SM_10006detail11EmptyKernelIvEEvv:
.text._ZN3cub18CUB_300001_SM_10006detail11EmptyKernelIvEEvv:
[----:B------:R-:W-:Y:S01]  /*0000*/  LDC R1, c[0x0][0x37c] ;  /* 0x0000df00ff017b82 */ /* 0x000fe20000000800 */
[----:B------:R-:W-:Y:S05]  /*0010*/  EXIT ;  /* 0x000000000000794d */ /* 0x000fea0003800000 */
.L_x_76:
        /* <DEDUP_REMOVED lines=14> */
.L_x_109:


//--------------------- .text._Z8setSpeedPcd      --------------------------
	.section	.text._Z8setSpeedPcd,"ax",@progbits
	.align	128
        .global         _Z8setSpeedPcd
        .type           _Z8setSpeedPcd,@function
        .size           _Z8setSpeedPcd,(.L_x_102 - _Z8setSpeedPcd)
        .other          _Z8setSpeedPcd,@"STO_CUDA_ENTRY STV_DEFAULT"
_Z8setSpeedPcd:
.text._Z8setSpeedPcd:
[----:B------:R-:W-:Y:S01]  /*0000*/  LDC R1, c[0x0][0x37c] ;  /* 0x0000df00ff017b82 */ /* 0x000fe20000000800 */
[----:B------:R-:W0:Y:S01]  /*0010*/  MUFU.RCP64H R3, -2.5 ;  /* 0xc004000000037908 */ /* 0x000e220000001800 */
[----:B------:R-:W-:-:S06]  /*0020*/  IMAD.MOV.U32 R6, RZ, RZ, 0x0 ;  /* 0x00000000ff067424 */ /* 0x000fcc00078e00ff */
[----:B------:R-:W1:Y:S01]  /*0030*/  LDC.64 R8, c[0x0][0x388] ;  /* 0x0000e200ff087b82 */ /* 0x000e620000000a00 */
[----:B------:R-:W-:Y:S01]  /*0040*/  IMAD.MOV.U32 R7, RZ, RZ, 0x40040000 ;  /* 0x40040000ff077424 */ /* 0x000fe200078e00ff */
[----:B------:R-:W2:Y:S01]  /*0050*/  S2R R0, SR_TID.X ;  /* 0x0000000000007919 */ /* 0x000ea20000002100 */
[----:B------:R-:W-:Y:S01]  /*0060*/  IMAD.MOV.U32 R2, RZ, RZ, 0x1 ;  /* 0x00000001ff027424 */ /* 0x000fe200078e00ff */
[----:B------:R-:W2:Y:S01]  /*0070*/  LDCU UR4, c[0x0][0x360] ;  /* 0x00006c00ff0477ac */ /* 0x000ea20008000800 */
[----:B------:R-:W-:Y:S01]  /*0080*/  IMAD.MOV.U32 R14, RZ, RZ, RZ ;  /* 0x000000ffff0e7224 */ /* 0x000fe200078e00ff */
[----:B------:R-:W2:Y:S02]  /*0090*/  S2R R13, SR_CTAID.X ;  /* 0x00000000000d7919 */ /* 0x000ea40000002500 */
[----:B------:R-:W3:Y:S01]  /*00a0*/  LDC R12, c[0x0][0x38c] ;  /* 0x0000e300ff0c7b82 */ /* 0x000ee20000000800 */
[----:B0-----:R-:W-:-:S08]  /*00b0*/  DFMA R4, R2, R6, 1 ;  /* 0x3ff000000204742b */ /* 0x001fd00000000006 */
[----:B------:R-:W-:-:S08]  /*00c0*/  DFMA R4, R4, R4, R4 ;  /* 0x000000040404722b */ /* 0x000fd00000000004 */
[----:B------:R-:W-:Y:S01]  /*00d0*/  DFMA R4, R2, R4, R2 ;  /* 0x000000040204722b */ /* 0x000fe20000000002 */
[----:B---3--:R-:W-:-:S07]  /*00e0*/  FSETP.GEU.AND P1, PT, |R12|, 6.5827683646048100446e-37, PT ;  /* 0x036000000c00780b */ /* 0x008fce0003f2e200 */
[C---:B------:R-:W-:Y:S01]  /*00f0*/  DFMA R2, R4.reuse, R6, 1 ;  /* 0x3ff000000402742b */ /* 0x040fe20000000006 */
[----:B------:R-:W0:Y:S07]  /*0100*/  LDC R6, c[0x0][0x388] ;  /* 0x0000e200ff067b82 */ /* 0x000e2e0000000800 */
[----:B------:R-:W-:Y:S01]  /*0110*/  DFMA R2, R4, R2, R4 ;  /* 0x000000020402722b */ /* 0x000fe20000000004 */
[----:B------:R-:W3:Y:S07]  /*0120*/  LDC R7, c[0x0][0x38c] ;  /* 0x0000e300ff077b82 */ /* 0x000eee0000000800 */
[----:B-1----:R-:W-:-:S08]  /*0130*/  DMUL R10, R2, R8 ;  /* 0x00000008020a7228 */ /* 0x002fd00000000000 */
[----:B------:R-:W-:-:S08]  /*0140*/  DFMA R4, R10, 2.5, R8 ;  /* 0x400400000a04782b */ /* 0x000fd00000000008 */
[----:B------:R-:W-:Y:S01]  /*0150*/  DFMA R10, R2, R4, R10 ;  /* 0x00000004020a722b */ /* 0x000fe2000000000a */
[----:B--2---:R-:W-:-:S09]  /*0160*/  IMAD R5, R13, UR4, R0 ;  /* 0x000000040d057c24 */ /* 0x004fd2000f8e0200 */
[----:B------:R-:W-:-:S05]  /*0170*/  FFMA R2, RZ, -2.0625, R11 ;  /* 0xc0040000ff027823 */ /* 0x000fca000000000b */
[----:B------:R-:W-:-:S13]  /*0180*/  FSETP.GT.AND P0, PT, |R2|, 1.469367938527859385e-39, PT ;  /* 0x001000000200780b */ /* 0x000fda0003f04200 */
[----:B0--3--:R-:W-:Y:S05]  /*0190*/  @P0 BRA P1, `(.L_x_77) ;  /* 0x0000000000140947 */ /* 0x009fea0000800000 */
[----:B------:R-:W-:Y:S01]  /*01a0*/  IMAD.MOV.U32 R15, RZ, RZ, -0x3ffc0000 ;  /* 0xc0040000ff0f7424 */ /* 0x000fe200078e00ff */
[----:B------:R-:W-:-:S07]  /*01b0*/  MOV R4, 0x1d0 ;  /* 0x000001d000047802 */ /* 0x000fce0000000f00 */
[----:B------:R-:W-:Y:S05]  /*01c0*/  CALL.REL.NOINC `($__internal_4_$__cuda_sm20_div_rn_f64_full) ;  /* 0x0000000c00287944 */ /* 0x000fea0003c00000 */
[----:B------:R-:W-:Y:S02]  /*01d0*/  IMAD.MOV.U32 R10, RZ, RZ, R0 ;  /* 0x000000ffff0a7224 */ /* 0x000fe400078e0000 */
[----:B------:R-:W-:-:S07]  /*01e0*/  IMAD.MOV.U32 R11, RZ, RZ, R13 ;  /* 0x000000ffff0b7224 */ /* 0x000fce00078e000d */
.L_x_77:
[----:B------:R-:W0:Y:S01]  /*01f0*/  MUFU.RCP64H R3, 1279 ;  /* 0x4093fc0000037908 */ /* 0x000e220000001800 */
[----:B------:R-:W-:Y:S01]  /*0200*/  IMAD.MOV.U32 R16, RZ, RZ, 0x0 ;  /* 0x00000000ff107424 */ /* 0x000fe200078e00ff */
[----:B------:R-:W-:Y:S01]  /*0210*/  MOV R2, 0x1 ;  /* 0x0000000100027802 */ /* 0x000fe20000000f00 */
[----:B------:R-:W-:Y:S01]  /*0220*/  IMAD.MOV.U32 R17, RZ, RZ, 0x4093fc00 ;  /* 0x4093fc00ff117424 */ /* 0x000fe200078e00ff */
[----:B------:R-:W1:Y:S01]  /*0230*/  LDC R4, c[0x0][0x38c] ;  /* 0x0000e300ff047b82 */ /* 0x000e620000000800 */
[----:B------:R-:W-:Y:S01]  /*0240*/  UMOV UR4, 0x0 ;  /* 0x0000000000047882 */ /* 0x000fe20000000000 */
[----:B------:R-:W-:-:S03]  /*0250*/  UMOV UR5, 0x3fe00000 ;  /* 0x3fe0000000057882 */ /* 0x000fc60000000000 */
[----:B0-----:R-:W-:-:S08]  /*0260*/  DFMA R8, R2, -R16, 1 ;  /* 0x3ff000000208742b */ /* 0x001fd00000000810 */
[----:B------:R-:W-:Y:S02]  /*0270*/  DFMA R12, R8, R8, R8 ;  /* 0x00000008080c722b */ /* 0x000fe40000000008 */
[----:B------:R-:W0:Y:S01]  /*0280*/  LDC.64 R8, c[0x0][0x388] ;  /* 0x0000e200ff087b82 */ /* 0x000e220000000a00 */
[----:B-1----:R-:W-:-:S05]  /*0290*/  FSETP.GEU.AND P1, PT, |R4|, 6.5827683646048100446e-37, PT ;  /* 0x036000000400780b */ /* 0x002fca0003f2e200 */
[----:B------:R-:W-:-:S08]  /*02a0*/  DFMA R12, R2, R12, R2 ;  /* 0x0000000c020c722b */ /* 0x000fd00000000002 */
[----:B------:R-:W-:-:S08]  /*02b0*/  DFMA R2, R12, -R16, 1 ;  /* 0x3ff000000c02742b */ /* 0x000fd00000000810 */
[----:B------:R-:W-:-:S08]  /*02c0*/  DFMA R2, R12, R2, R12 ;  /* 0x000000020c02722b */ /* 0x000fd0000000000c */
[----:B0-----:R-:W-:-:S08]  /*02d0*/  DMUL R12, R2, R8 ;  /* 0x00000008020c7228 */ /* 0x001fd00000000000 */
[----:B------:R-:W-:-:S08]  /*02e0*/  DFMA R16, R12, -1279, R8 ;  /* 0xc093fc000c10782b */ /* 0x000fd00000000008 */
[----:B------:R-:W-:Y:S01]  /*02f0*/  DFMA R2, R2, R16, R12 ;  /* 0x000000100202722b */ /* 0x000fe2000000000c */
[----:B------:R-:W-:Y:S02]  /*0300*/  IMAD.MOV.U32 R12, RZ, RZ, 0x4ad36551 ;  /* 0x4ad36551ff0c7424 */ /* 0x000fe400078e00ff */
[----:B------:R-:W-:-:S07]  /*0310*/  IMAD.MOV.U32 R13, RZ, RZ, 0x3fe7cbee ;  /* 0x3fe7cbeeff0d7424 */ /* 0x000fce00078e00ff */
[----:B------:R-:W-:Y:S01]  /*0320*/  FFMA R0, RZ, 4.62451171875, R3 ;  /* 0x4093fc00ff007823 */ /* 0x000fe20000000003 */
[----:B------:R-:W-:Y:S01]  /*0330*/  DFMA R8, R8, -UR4, -R12 ;  /* 0x8000000408087c2b */ /* 0x000fe2000800080c */
[----:B------:R-:W-:Y:S01]  /*0340*/  UMOV UR4, 0xb917ca3a ;  /* 0xb917ca3a00047882 */ /* 0x000fe20000000000 */
[----:B------:R-:W-:Y:S02]  /*0350*/  UMOV UR5, 0x3fc0dfab ;  /* 0x3fc0dfab00057882 */ /* 0x000fe40000000000 */
[----:B------:R-:W-:Y:S01]  /*0360*/  FSETP.GT.AND P0, PT, |R0|, 1.469367938527859385e-39, PT ;  /* 0x001000000000780b */ /* 0x000fe20003f04200 */
[----:B------:R-:W-:-:S12]  /*0370*/  DADD R10, R10, UR4 ;  /* 0x000000040a0a7e29 */ /* 0x000fd80008000000 */
[----:B------:R-:W-:Y:S05]  /*0380*/  @P0 BRA P1, `(.L_x_78) ;  /* 0x0000000000140947 */ /* 0x000fea0000800000 */
[----:B------:R-:W-:Y:S01]  /*0390*/  IMAD.MOV.U32 R15, RZ, RZ, 0x4093fc00 ;  /* 0x4093fc00ff0f7424 */ /* 0x000fe200078e00ff */
[----:B------:R-:W-:-:S07]  /*03a0*/  MOV R4, 0x3c0 ;  /* 0x000003c000047802 */ /* 0x000fce0000000f00 */
[----:B------:R-:W-:Y:S05]  /*03b0*/  CALL.REL.NOINC `($__internal_4_$__cuda_sm20_div_rn_f64_full) ;  /* 0x0000000800ac7944 */ /* 0x000fea0003c00000 */
[----:B------:R-:W-:Y:S02]  /*03c0*/  IMAD.MOV.U32 R2, RZ, RZ, R0 ;  /* 0x000000ffff027224 */ /* 0x000fe400078e0000 */
[----:B------:R-:W-:-:S07]  /*03d0*/  IMAD.MOV.U32 R3, RZ, RZ, R13 ;  /* 0x000000ffff037224 */ /* 0x000fce00078e000d */
.L_x_78:
[----:B------:R-:W-:Y:S01]  /*03e0*/  IMAD.HI R0, R5, 0x66666667, RZ ;  /* 0x6666666705007827 */ /* 0x000fe200078e02ff */
[----:B------:R-:W-:Y:S03]  /*03f0*/  BSSY.RECONVERGENT B0, `(.L_x_79) ;  /* 0x000001d000007945 */ /* 0x000fe60003800200 */
[----:B------:R-:W-:Y:S01]  /*0400*/  IMAD.MOV.U32 R16, RZ, RZ, 0x0 ;  /* 0x00000000ff107424 */ /* 0x000fe200078e00ff */
[----:B------:R-:W-:Y:S01]  /*0410*/  SHF.R.U32.HI R7, RZ, 0x1f, R0 ;  /* 0x0000001fff077819 */ /* 0x000fe20000011600 */
[----:B------:R-:W-:-:S03]  /*0420*/  IMAD.MOV.U32 R17, RZ, RZ, 0x3fd80000 ;  /* 0x3fd80000ff117424 */ /* 0x000fc600078e00ff */
[----:B------:R-:W-:-:S04]  /*0430*/  LEA.HI.SX32 R0, R0, R7, 0x17 ;  /* 0x0000000700007211 */ /* 0x000fc800078fbaff */
        /* <DEDUP_REMOVED lines=13> */
[----:B------:R-:W-:Y:S02]  /*0510*/  DFMA R16, R14, R16, 0.5 ;  /* 0x3fe000000e10742b */ /* 0x000fe40000000010 */
[----:B------:R-:W-:-:S08]  /*0520*/  DMUL R14, R12, R14 ;  /* 0x0000000e0c0e7228 */ /* 0x000fd00000000000 */
[----:B------:R-:W-:-:S08]  /*0530*/  DFMA R20, R16, R14, R12 ;  /* 0x0000000e1014722b */ /* 0x000fd0000000000c */
[----:B------:R-:W-:Y:S02]  /*0540*/  DMUL R14, R6, R20 ;  /* 0x00000014060e7228 */ /* 0x000fe40000000000 */
[----:B------:R-:W-:Y:S01]  /*0550*/  IADD3 R19, PT, PT, R21, -0x100000, RZ ;  /* 0xfff0000015137810 */ /* 0x000fe20007ffe0ff */
[----:B------:R-:W-:-:S05]  /*0560*/  IMAD.MOV.U32 R18, RZ, RZ, R20 ;  /* 0x000000ffff127224 */ /* 0x000fca00078e0014 */
[----:B------:R-:W-:-:S08]  /*0570*/  DFMA R22, R14, -R14, R6 ;  /* 0x8000000e0e16722b */ /* 0x000fd00000000006 */
[----:B------:R-:W-:Y:S01]  /*0580*/  DFMA R16, R22, R18, R14 ;  /* 0x000000121610722b */ /* 0x000fe2000000000e */
[----:B------:R-:W-:Y:S10]  /*0590*/  @!P0 BRA `(.L_x_80) ;  /* 0x0000000000088947 */ /* 0x000ff40003800000 */
[----:B------:R-:W-:-:S07]  /*05a0*/  MOV R0, 0x5c0 ;  /* 0x000005c000007802 */ /* 0x000fce0000000f00 */
[----:B------:R-:W-:Y:S05]  /*05b0*/  CALL.REL.NOINC `($__internal_5_$__cuda_sm20_dsqrt_rn_f64_mediumpath_v1) ;  /* 0x0000000c00a07944 */ /* 0x000fea0003c00000 */
.L_x_80:
[----:B------:R-:W-:Y:S05]  /*05c0*/  BSYNC.RECONVERGENT B0 ;  /* 0x0000000000007941 */ /* 0x000fea0003800200 */
.L_x_79:
[----:B------:R-:W-:Y:S01]  /*05d0*/  DADD R6, R16, R16 ;  /* 0x0000000010067229 */ /* 0x000fe20000000010 */
[----:B------:R-:W0:Y:S01]  /*05e0*/  LDCU.64 UR4, c[0x0][0x358] ;  /* 0x00006b00ff0477ac */ /* 0x000e220008000a00 */
[----:B------:R-:W-:-:S06]  /*05f0*/  DADD R12, R8, 1 ;  /* 0x3ff00000080c7429 */ /* 0x000fcc0000000000 */
[----:B------:R-:W-:Y:S02]  /*0600*/  DFMA R6, R6, -R16, R16 ;  /* 0x800000100606722b */ /* 0x000fe40000000010 */
[----:B------:R-:W-:-:S06]  /*0610*/  DFMA R2, R12, R12, R2 ;  /* 0x0000000c0c02722b */ /* 0x000fcc0000000002 */
[----:B------:R-:W-:Y:S02]  /*0620*/  DADD R6, R6, 0.25 ;  /* 0x3fd0000006067429 */ /* 0x000fe40000000000 */
[----:B------:R-:W-:-:S06]  /*0630*/  DSETP.GEU.AND P0, PT, R2, 0.0625, PT ;  /* 0x3fb000000200742a */ /* 0x000fcc0003f0e000 */
[----:B------:R-:W-:-:S14]  /*0640*/  DSETP.LT.OR P0, PT, R8, R6, !P0 ;  /* 0x000000060800722a */ /* 0x000fdc0004701400 */
[----:B0-----:R-:W-:Y:S05]  /*0650*/  @P0 BRA `(.L_x_81) ;  /* 0x0000000400e40947 */ /* 0x001fea0003800000 */
[----:B------:R-:W-:Y:S01]  /*0660*/  BSSY.RECONVERGENT B0, `(.L_x_82) ;  /* 0x0000013000007945 */ /* 0x000fe20003800200 */
[----:B------:R-:W-:Y:S01]  /*0670*/  IMAD.MOV.U32 R0, RZ, RZ, RZ ;  /* 0x000000ffff007224 */ /* 0x000fe200078e00ff */
[----:B------:R-:W-:Y:S02]  /*0680*/  CS2R R2, SRZ ;  /* 0x0000000000027805 */ /* 0x000fe4000001ff00 */
[----:B------:R-:W-:Y:S02]  /*0690*/  CS2R R6, SRZ ;  /* 0x0000000000067805 */ /* 0x000fe4000001ff00 */
[----:B------:R-:W-:Y:S02]  /*06a0*/  CS2R R12, SRZ ;  /* 0x00000000000c7805 */ /* 0x000fe4000001ff00 */
[----:B------:R-:W-:-:S07]  /*06b0*/  CS2R R14, SRZ ;  /* 0x00000000000e7805 */ /* 0x000fce000001ff00 */
.L_x_83:
[----:B------:R-:W-:Y:S01]  /*06c0*/  DADD R2, R6, -R2 ;  /* 0x0000000006027229 */ /* 0x000fe20000000802 */
[C---:B------:R-:W-:Y:S01]  /*06d0*/  ISETP.LT.U32.AND P1, PT, R0.reuse, 0x5dbf, PT ;  /* 0x00005dbf0000780c */ /* 0x040fe20003f21070 */
[----:B------:R-:W-:Y:S01]  /*06e0*/  DADD R6, R14, R14 ;  /* 0x000000000e067229 */ /* 0x000fe2000000000e */
[----:B------:R-:W-:-:S05]  /*06f0*/  VIADD R4, R0, 0x1 ;  /* 0x0000000100047836 */ /* 0x000fca0000000000 */
[----:B------:R-:W-:Y:S02]  /*0700*/  DADD R14, R8, R2 ;  /* 0x00000000080e7229 */ /* 0x000fe40000000002 */
[----:B------:R-:W-:-:S06]  /*0710*/  DFMA R12, R6, R12, R10 ;  /* 0x0000000c060c722b */ /* 0x000fcc000000000a */
[----:B------:R-:W-:Y:S02]  /*0720*/  DMUL R6, R14, R14 ;  /* 0x0000000e0e067228 */ /* 0x000fe40000000000 */
[----:B------:R-:W-:-:S08]  /*0730*/  DMUL R2, R12, R12 ;  /* 0x0000000c0c027228 */ /* 0x000fd00000000000 */
[----:B------:R-:W-:-:S08]  /*0740*/  DADD R16, R6, R2 ;  /* 0x0000000006107229 */ /* 0x000fd00000000002 */
[----:B------:R-:W-:Y:S01]  /*0750*/  DSETP.GT.AND P0, PT, R16, 4, PT ;  /* 0x401000001000742a */ /* 0x000fe20003f04000 */
[----:B------:R-:W-:Y:S02]  /*0760*/  IMAD.MOV.U32 R16, RZ, RZ, R0 ;  /* 0x000000ffff107224 */ /* 0x000fe400078e0000 */
[----:B------:R-:W-:-:S11]  /*0770*/  IMAD.MOV.U32 R0, RZ, RZ, R4 ;  /* 0x000000ffff007224 */ /* 0x000fd600078e0004 */
[----:B------:R-:W-:Y:S05]  /*0780*/  @!P0 BRA P1, `(.L_x_83) ;  /* 0xfffffffc00cc8947 */ /* 0x000fea000083ffff */
[----:B------:R-:W-:Y:S05]  /*0790*/  BSYNC.RECONVERGENT B0 ;  /* 0x0000000000007941 */ /* 0x000fea0003800200 */
.L_x_82:
[----:B------:R-:W-:-:S13]  /*07a0*/  ISETP.NE.AND P0, PT, R0, 0x5dc0, PT ;  /* 0x00005dc00000780c */ /* 0x000fda0003f05270 */
[----:B------:R-:W-:Y:S05]  /*07b0*/  @P0 BRA `(.L_x_84) ;  /* 0x0000000000200947 */ /* 0x000fea0003800000 */
[----:B------:R-:W0:Y:S01]  /*07c0*/  LDCU.64 UR6, c[0x0][0x380] ;  /* 0x00007000ff0677ac */ /* 0x000e220008000a00 */
[----:B------:R-:W-:-:S05]  /*07d0*/  IMAD R5, R5, 0x3, RZ ;  /* 0x0000000305057824 */ /* 0x000fca00078e02ff */
[----:B0-----:R-:W-:-:S04]  /*07e0*/  IADD3 R2, P0, PT, R5, UR6, RZ ;  /* 0x0000000605027c10 */ /* 0x001fc8000ff1e0ff */
[----:B------:R-:W-:-:S05]  /*07f0*/  LEA.HI.X.SX32 R3, R5, UR7, 0x1, P0 ;  /* 0x0000000705037c11 */ /* 0x000fca00080f0eff */
[----:B------:R-:W-:Y:S04]  /*0800*/  STG.E.U8 desc[UR4][R2.64], RZ ;  /* 0x000000ff02007986 */ /* 0x000fe8000c101104 */
[----:B------:R-:W-:Y:S04]  /*0810*/  STG.E.U8 desc[UR4][R2.64+0x1], RZ ;  /* 0x000001ff02007986 */ /* 0x000fe8000c101104 */
[----:B------:R-:W-:Y:S01]  /*0820*/  STG.E.U8 desc[UR4][R2.64+0x2], RZ ;  /* 0x000002ff02007986 */ /* 0x000fe2000c101104 */
[----:B------:R-:W-:Y:S05]  /*0830*/  EXIT ;  /* 0x000000000000794d */ /* 0x000fea0003800000 */
.L_x_84:
[----:B------:R-:W-:-:S05]  /*0840*/  VIADD R0, R16, 0xc81 ;  /* 0x00000c8110007836 */ /* 0x000fca0000000000 */
        /* <DEDUP_REMOVED lines=8> */
[----:B------:R-:W-:-:S05]  /*08d0*/  PRMT R3, R2, 0x7710, RZ ;  /* 0x0000771002037816 */ /* 0x000fca00000000ff */
[----:B------:R-:W-:-:S05]  /*08e0*/  IMAD.IADD R0, R0, 0x1, R3 ;  /* 0x0000000100007824 */ /* 0x000fca00078e0203 */
[----:B------:R-:W-:-:S04]  /*08f0*/  LOP3.LUT R13, R0, 0xffff, RZ, 0xc0, !PT ;  /* 0x0000ffff000d7812 */ /* 0x000fc800078ec0ff */
[----:B------:R-:W-:-:S13]  /*0900*/  ISETP.GT.U32.AND P0, PT, R13, 0x299, PT ;  /* 0x000002990d00780c */ /* 0x000fda0003f04070 */
[----:B------:R-:W-:Y:S05]  /*0910*/  @P0 BRA `(.L_x_85) ;  /* 0x00000000004c0947 */ /* 0x000fea0003800000 */
[----:B------:R-:W0:Y:S01]  /*0920*/  LDCU.64 UR6, c[0x0][0x380] ;  /* 0x00007000ff0677ac */ /* 0x000e220008000a00 */
[----:B------:R-:W-:Y:S01]  /*0930*/  IMAD R3, R5, 0x3, RZ ;  /* 0x0000000305037824 */ /* 0x000fe200078e02ff */
[----:B------:R-:W-:Y:S01]  /*0940*/  MOV R8, 0x626704 ;  /* 0x0062670400087802 */ /* 0x000fe20000000f00 */
[----:B------:R-:W-:Y:S02]  /*0950*/  IMAD R9, R13, 0x8b, RZ ;  /* 0x0000008b0d097824 */ /* 0x000fe400078e02ff */
[----:B------:R-:W-:Y:S02]  /*0960*/  IMAD.MOV.U32 R4, RZ, RZ, 0x0 ;  /* 0x00000000ff047424 */ /* 0x000fe400078e00ff */
[----:B------:R-:W-:Y:S02]  /*0970*/  IMAD.MOV.U32 R5, RZ, RZ, 0x74 ;  /* 0x00000074ff057424 */ /* 0x000fe400078e00ff */
[----:B------:R-:W-:Y:S02]  /*0980*/  IMAD.MOV.U32 R6, RZ, RZ, 0x0 ;  /* 0x00000000ff067424 */ /* 0x000fe400078e00ff */
[----:B------:R-:W-:-:S02]  /*0990*/  IMAD.MOV.U32 R7, RZ, RZ, 0xb ;  /* 0x0000000bff077424 */ /* 0x000fc400078e00ff */
[C---:B------:R-:W-:Y:S02]  /*09a0*/  IMAD R11, R13.reuse, 0xf4, RZ ;  /* 0x000000f40d0b7824 */ /* 0x040fe400078e02ff */
[----:B------:R-:W-:Y:S02]  /*09b0*/  IMAD R0, R13, 0xed, RZ ;  /* 0x000000ed0d007824 */ /* 0x000fe400078e02ff */
[----:B------:R-:W-:Y:S01]  /*09c0*/  IMAD.HI.U32 R5, R9, R8, R4 ;  /* 0x0000000809057227 */ /* 0x000fe200078e0004 */
[----:B0-----:R-:W-:-:S03]  /*09d0*/  IADD3 R2, P0, PT, R3, UR6, RZ ;  /* 0x0000000603027c10 */ /* 0x001fc6000ff1e0ff */
[----:B------:R-:W-:Y:S01]  /*09e0*/  IMAD.HI.U32 R7, R11, R8, R6 ;  /* 0x000000080b077227 */ /* 0x000fe200078e0006 */
[----:B------:R-:W-:-:S03]  /*09f0*/  LEA.HI.X.SX32 R3, R3, UR7, 0x1, P0 ;  /* 0x0000000703037c11 */ /* 0x000fc600080f0eff */
[----:B------:R-:W-:Y:S02]  /*0a00*/  IMAD.HI.U32 R9, R0, 0x626704, RZ ;  /* 0x0062670400097827 */ /* 0x000fe400078e00ff */
[----:B------:R-:W-:Y:S04]  /*0a10*/  STG.E.U8 desc[UR4][R2.64], R5 ;  /* 0x0000000502007986 */ /* 0x000fe8000c101104 */
[----:B------:R-:W-:Y:S04]  /*0a20*/  STG.E.U8 desc[UR4][R2.64+0x1], R7 ;  /* 0x0000010702007986 */ /* 0x000fe8000c101104 */
[----:B------:R-:W-:Y:S01]  /*0a30*/  STG.E.U8 desc[UR4][R2.64+0x2], R9 ;  /* 0x0000020902007986 */ /* 0x000fe2000c101104 */
[----:B------:R-:W-:Y:S05]  /*0a40*/  EXIT ;  /* 0x000000000000794d */ /* 0x000fea0003800000 */
.L_x_85:
[----:B------:R-:W-:-:S05]  /*0a50*/  VIADD R0, R13, 0xfffffd66 ;  /* 0xfffffd660d007836 */ /* 0x000fca0000000000 */
[----:B------:R-:W-:-:S13]  /*0a60*/  ISETP.GT.U32.AND P0, PT, R0, 0x299, PT ;  /* 0x000002990000780c */ /* 0x000fda0003f04070 */
[----:B------:R-:W-:Y:S05]  /*0a70*/  @P0 BRA `(.L_x_86) ;  /* 0x00000000005c0947 */ /* 0x000fea0003800000 */
[----:B------:R-:W-:Y:S01]  /*0a80*/  IMAD.MOV.U32 R0, RZ, RZ, 0xfd ;  /* 0x000000fdff007424 */ /* 0x000fe200078e00ff */
[----:B------:R-:W0:Y:S01]  /*0a90*/  LDCU.64 UR6, c[0x0][0x380] ;  /* 0x00007000ff0677ac */ /* 0x000e220008000a00 */
[----:B------:R-:W-:Y:S02]  /*0aa0*/  IMAD.MOV.U32 R2, RZ, RZ, 0x7b ;  /* 0x0000007bff027424 */ /* 0x000fe400078e00ff */
[C---:B------:R-:W-:Y:S02]  /*0ab0*/  IMAD R0, R13.reuse, R0, -0x29232 ;  /* 0xfffd6dce0d007424 */ /* 0x040fe400078e0200 */
[----:B------:R-:W-:Y:S02]  /*0ac0*/  IMAD R2, R13, R2, -0x13ffe ;  /* 0xfffec0020d027424 */ /* 0x000fe400078e0202 */
[----:B------:R-:W-:Y:S01]  /*0ad0*/  IMAD R5, R5, 0x3, RZ ;  /* 0x0000000305057824 */ /* 0x000fe200078e02ff */
[----:B------:R-:W-:Y:S01]  /*0ae0*/  SHF.R.U32.HI R0, RZ, 0x1, R0 ;  /* 0x00000001ff007819 */ /* 0x000fe20000011600 */
[----:B------:R-:W-:Y:S01]  /*0af0*/  IMAD.MOV.U32 R6, RZ, RZ, 0xee ;  /* 0x000000eeff067424 */ /* 0x000fe200078e00ff */
[----:B------:R-:W-:-:S03]  /*0b00*/  SHF.R.U32.HI R2, RZ, 0x1, R2 ;  /* 0x00000001ff027819 */ /* 0x000fc60000011602 */
[----:B------:R-:W-:-:S04]  /*0b10*/  IMAD.HI.U32 R0, R0, -0x3b31f84f, RZ ;  /* 0xc4ce07b100007827 */ /* 0x000fc800078e00ff */
[----:B------:R-:W-:Y:S01]  /*0b20*/  IMAD.HI.U32 R2, R2, -0x3b31f84f, RZ ;  /* 0xc4ce07b102027827 */ /* 0x000fe200078e00ff */
[----:B------:R-:W-:-:S04]  /*0b30*/  LOP3.LUT R0, R0, 0xffff, RZ, 0xc0, !PT ;  /* 0x0000ffff00007812 */ /* 0x000fc800078ec0ff */
[----:B------:R-:W-:Y:S02]  /*0b40*/  LOP3.LUT R4, R2, 0xffff, RZ, 0xc0, !PT ;  /* 0x0000ffff02047812 */ /* 0x000fe400078ec0ff */
[C---:B0-----:R-:W-:Y:S02]  /*0b50*/  IADD3 R2, P0, PT, R5.reuse, UR6, RZ ;  /* 0x0000000605027c10 */ /* 0x041fe4000ff1e0ff */
[----:B------:R-:W-:Y:S02]  /*0b60*/  SHF.R.U32.HI R0, RZ, 0x8, R0 ;  /* 0x00000008ff007819 */ /* 0x000fe40000011600 */
[----:B------:R-:W-:Y:S02]  /*0b70*/  SHF.R.U32.HI R4, RZ, 0x8, R4 ;  /* 0x00000008ff047819 */ /* 0x000fe40000011604 */
[----:B------:R-:W-:Y:S02]  /*0b80*/  LEA.HI.X.SX32 R3, R5, UR7, 0x1, P0 ;  /* 0x0000000705037c11 */ /* 0x000fe400080f0eff */
[----:B------:R-:W-:-:S02]  /*0b90*/  LOP3.LUT R5, RZ, R0, RZ, 0x33, !PT ;  /* 0x00000000ff057212 */ /* 0x000fc400078e33ff */
[----:B------:R-:W-:Y:S01]  /*0ba0*/  LOP3.LUT R7, RZ, R4, RZ, 0x33, !PT ;  /* 0x00000004ff077212 */ /* 0x000fe200078e33ff */
[----:B------:R-:W-:Y:S04]  /*0bb0*/  STG.E.U8 desc[UR4][R2.64+0x2], R6 ;  /* 0x0000020602007986 */ /* 0x000fe8000c101104 */
[----:B------:R-:W-:Y:S04]  /*0bc0*/  STG.E.U8 desc[UR4][R2.64], R5 ;  /* 0x0000000502007986 */ /* 0x000fe8000c101104 */
[----:B------:R-:W-:Y:S01]  /*0bd0*/  STG.E.U8 desc[UR4][R2.64+0x1], R7 ;  /* 0x0000010702007986 */ /* 0x000fe2000c101104 */
[----:B------:R-:W-:Y:S05]  /*0be0*/  EXIT ;  /* 0x000000000000794d */ /* 0x000fea0003800000 */
.L_x_86:
[----:B------:R-:W-:Y:S02]  /*0bf0*/  HFMA2 R0, -RZ, RZ, 0, 7.212162017822265625e-06 ;  /* 0x00000079ff007431 */ /* 0x000fe400000001ff */
[----:B------:R-:W-:Y:S01]  /*0c00*/  IMAD.MOV.U32 R3, RZ, RZ, 0xef ;  /* 0x000000efff037424 */ /* 0x000fe200078e00ff */
[----:B------:R-:W0:Y:S01]  /*0c10*/  LDCU.64 UR6, c[0x0][0x380] ;  /* 0x00007000ff0677ac */ /* 0x000e220008000a00 */
[----:B------:R-:W-:Y:S02]  /*0c20*/  IMAD.MOV.U32 R4, RZ, RZ, 0x72 ;  /* 0x00000072ff047424 */ /* 0x000fe400078e00ff */
[----:B------:R-:W-:Y:S02]  /*0c30*/  IMAD R3, R13, R3, -0x4db8c ;  /* 0xfffb24740d037424 */ /* 0x000fe400078e0203 */
[----:B------:R-:W-:Y:S02]  /*0c40*/  IMAD R5, R5, 0x3, RZ ;  /* 0x0000000305057824 */ /* 0x000fe400078e02ff */
[----:B------:R-:W-:Y:S01]  /*0c50*/  IMAD R0, R13, R0, -0x27594 ;  /* 0xfffd8a6c0d007424 */ /* 0x000fe200078e0200 */
[----:B------:R-:W-:-:S04]  /*0c60*/  SHF.R.U32.HI R3, RZ, 0x1, R3 ;  /* 0x00000001ff037819 */ /* 0x000fc80000011603 */
[----:B------:R-:W-:Y:S01]  /*0c70*/  SHF.R.U32.HI R2, RZ, 0x1, R0 ;  /* 0x00000001ff027819 */ /* 0x000fe20000011600 */
[----:B------:R-:W-:-:S04]  /*0c80*/  IMAD.HI.U32 R3, R3, -0x3b31f84f, RZ ;  /* 0xc4ce07b103037827 */ /* 0x000fc800078e00ff */
[----:B------:R-:W-:Y:S01]  /*0c90*/  IMAD.HI.U32 R2, R2, -0x3b31f84f, RZ ;  /* 0xc4ce07b102027827 */ /* 0x000fe200078e00ff */
[----:B------:R-:W-:-:S03]  /*0ca0*/  LOP3.LUT R3, R3, 0xffff, RZ, 0xc0, !PT ;  /* 0x0000ffff03037812 */ /* 0x000fc600078ec0ff */
[----:B------:R-:W-:Y:S01]  /*0cb0*/  IMAD R0, R13, R4, -0x25128 ;  /* 0xfffdaed80d007424 */ /* 0x000fe200078e0204 */
[----:B------:R-:W-:Y:S02]  /*0cc0*/  LOP3.LUT R2, R2, 0xffff, RZ, 0xc0, !PT ;  /* 0x0000ffff02027812 */ /* 0x000fe400078ec0ff */
[----:B------:R-:W-:Y:S02]  /*0cd0*/  SHF.R.U32.HI R3, RZ, 0x8, R3 ;  /* 0x00000008ff037819 */ /* 0x000fe40000011603 */
[----:B------:R-:W-:Y:S02]  /*0ce0*/  SHF.R.U32.HI R2, RZ, 0x8, R2 ;  /* 0x00000008ff027819 */ /* 0x000fe40000011602 */
[----:B------:R-:W-:Y:S01]  /*0cf0*/  SHF.R.U32.HI R0, RZ, 0x1, R0 ;  /* 0x00000001ff007819 */ /* 0x000fe20000011600 */
[----:B------:R-:W-:Y:S02]  /*0d00*/  IMAD.MOV R3, RZ, RZ, -R3 ;  /* 0x000000ffff037224 */ /* 0x000fe400078e0a03 */
[----:B------:R-:W-:Y:S01]  /*0d10*/  IMAD.MOV R7, RZ, RZ, -R2 ;  /* 0x000000ffff077224 */ /* 0x000fe200078e0a02 */
[----:B0-----:R-:W-:Y:S01]  /*0d20*/  IADD3 R2, P0, PT, R5, UR6, RZ ;  /* 0x0000000605027c10 */ /* 0x001fe2000ff1e0ff */
[----:B------:R-:W-:Y:S01]  /*0d30*/  IMAD.HI.U32 R0, R0, -0x3b31f84f, RZ ;  /* 0xc4ce07b100007827 */ /* 0x000fe200078e00ff */
[----:B------:R-:W-:-:S02]  /*0d40*/  PRMT R9, R3, 0x7710, RZ ;  /* 0x0000771003097816 */ /* 0x000fc400000000ff */
[----:B------:R-:W-:Y:S02]  /*0d50*/  PRMT R7, R7, 0x7710, RZ ;  /* 0x0000771007077816 */ /* 0x000fe400000000ff */
[----:B------:R-:W-:Y:S01]  /*0d60*/  LOP3.LUT R0, R0, 0xffff, RZ, 0xc0, !PT ;  /* 0x0000ffff00007812 */ /* 0x000fe200078ec0ff */
[----:B------:R-:W-:Y:S01]  /*0d70*/  VIADD R9, R9, 0xffffffef ;  /* 0xffffffef09097836 */ /* 0x000fe20000000000 */
[----:B------:R-:W-:Y:S01]  /*0d80*/  LEA.HI.X.SX32 R3, R5, UR7, 0x1, P0 ;  /* 0x0000000705037c11 */ /* 0x000fe200080f0eff */
[----:B------:R-:W-:Y:S01]  /*0d90*/  VIADD R7, R7, 0xffffff84 ;  /* 0xffffff8407077836 */ /* 0x000fe20000000000 */
[----:B------:R-:W-:-:S03]  /*0da0*/  LEA.HI R5, R0, 0x2, RZ, 0x18 ;  /* 0x0000000200057811 */ /* 0x000fc600078fc0ff */
[----:B------:R-:W-:Y:S04]  /*0db0*/  STG.E.U8 desc[UR4][R2.64+0x2], R9 ;  /* 0x0000020902007986 */ /* 0x000fe8000c101104 */
[----:B------:R-:W-:Y:S04]  /*0dc0*/  STG.E.U8 desc[UR4][R2.64], R5 ;  /* 0x0000000502007986 */ /* 0x000fe8000c101104 */
[----:B------:R-:W-:Y:S01]  /*0dd0*/  STG.E.U8 desc[UR4][R2.64+0x1], R7 ;  /* 0x0000010702007986 */ /* 0x000fe2000c101104 */
[----:B------:R-:W-:Y:S05]  /*0de0*/  EXIT ;  /* 0x000000000000794d */ /* 0x000fea0003800000 */
.L_x_81:
        /* <DEDUP_REMOVED lines=8> */
        .weak           $__internal_4_$__cuda_sm20_div_rn_f64_full
        .type           $__internal_4_$__cuda_sm20_div_rn_f64_full,@function
        .size           $__internal_4_$__cuda_sm20_div_rn_f64_full,($__internal_5_$__cuda_sm20_dsqrt_rn_f64_mediumpath_v1 - $__internal_4_$__cuda_sm20_div_rn_f64_full)
$__internal_4_$__cuda_sm20_div_rn_f64_full:
[C---:B------:R-:W-:Y:S01]  /*0e70*/  FSETP.GEU.AND P0, PT, |R15|.reuse, 1.469367938527859385e-39, PT ;  /* 0x001000000f00780b */ /* 0x040fe20003f0e200 */
[----:B------:R-:W-:Y:S01]  /*0e80*/  IMAD.MOV.U32 R20, RZ, RZ, 0x1 ;  /* 0x00000001ff147424 */ /* 0x000fe200078e00ff */
[----:B------:R-:W-:Y:S01]  /*0e90*/  LOP3.LUT R12, R15, 0x800fffff, RZ, 0xc0, !PT ;  /* 0x800fffff0f0c7812 */ /* 0x000fe200078ec0ff */
[----:B------:R-:W-:Y:S01]  /*0ea0*/  IMAD.MOV.U32 R16, RZ, RZ, R6 ;  /* 0x000000ffff107224 */ /* 0x000fe200078e0006 */
[----:B------:R-:W-:Y:S02]  /*0eb0*/  MOV R0, 0x1ca00000 ;  /* 0x1ca0000000007802 */ /* 0x000fe40000000f00 */
[----:B------:R-:W-:Y:S01]  /*0ec0*/  LOP3.LUT R13, R12, 0x3ff00000, RZ, 0xfc, !PT ;  /* 0x3ff000000c0d7812 */ /* 0x000fe200078efcff */
[----:B------:R-:W-:-:S06]  /*0ed0*/  IMAD.MOV.U32 R12, RZ, RZ, R14 ;  /* 0x000000ffff0c7224 */ /* 0x000fcc00078e000e */
[----:B------:R-:W-:-:S06]  /*0ee0*/  @!P0 DMUL R12, R14, 8.98846567431157953865e+307 ;  /* 0x7fe000000e0c8828 */ /* 0x000fcc0000000000 */
[----:B------:R-:W0:Y:S02]  /*0ef0*/  MUFU.RCP64H R21, R13 ;  /* 0x0000000d00157308 */ /* 0x000e240000001800 */
[----:B0-----:R-:W-:-:S08]  /*0f00*/  DFMA R2, R20, -R12, 1 ;  /* 0x3ff000001402742b */ /* 0x001fd0000000080c */
[----:B------:R-:W-:-:S08]  /*0f10*/  DFMA R2, R2, R2, R2 ;  /* 0x000000020202722b */ /* 0x000fd00000000002 */
[----:B------:R-:W-:Y:S01]  /*0f20*/  DFMA R20, R20, R2, R20 ;  /* 0x000000021414722b */ /* 0x000fe20000000014 */
[----:B------:R-:W-:Y:S02]  /*0f30*/  LOP3.LUT R3, R15, 0x7ff00000, RZ, 0xc0, !PT ;  /* 0x7ff000000f037812 */ /* 0x000fe400078ec0ff */
[----:B------:R-:W-:-:S04]  /*0f40*/  LOP3.LUT R2, R7, 0x7ff00000, RZ, 0xc0, !PT ;  /* 0x7ff0000007027812 */ /* 0x000fc800078ec0ff */
[----:B------:R-:W-:Y:S01]  /*0f50*/  ISETP.GE.U32.AND P1, PT, R2, R3, PT ;  /* 0x000000030200720c */ /* 0x000fe20003f26070 */
[C---:B------:R-:W-:Y:S01]  /*0f60*/  DFMA R18, R20.reuse, -R12, 1 ;  /* 0x3ff000001412742b */ /* 0x040fe2000000080c */
[----:B------:R-:W-:Y:S02]  /*0f70*/  IMAD.MOV.U32 R24, RZ, RZ, R2 ;  /* 0x000000ffff187224 */ /* 0x000fe400078e0002 */
[----:B------:R-:W-:Y:S02]  /*0f80*/  SEL R17, R0, 0x63400000, !P1 ;  /* 0x6340000000117807 */ /* 0x000fe40004800000 */
[----:B------:R-:W-:Y:S02]  /*0f90*/  FSETP.GEU.AND P1, PT, |R7|, 1.469367938527859385e-39, PT ;  /* 0x001000000700780b */ /* 0x000fe40003f2e200 */
[----:B------:R-:W-:Y:S01]  /*0fa0*/  LOP3.LUT R17, R17, 0x800fffff, R7, 0xf8, !PT ;  /* 0x800fffff11117812 */ /* 0x000fe200078ef807 */
[----:B------:R-:W-:-:S10]  /*0fb0*/  DFMA R18, R20, R18, R20 ;  /* 0x000000121412722b */ /* 0x000fd40000000014 */
[----:B------:R-:W-:Y:S05]  /*0fc0*/  @P1 BRA `(.L_x_87) ;  /* 0x0000000000201947 */ /* 0x000fea0003800000 */
[----:B------:R-:W-:Y:S01]  /*0fd0*/  LOP3.LUT R21, R15, 0x7ff00000, RZ, 0xc0, !PT ;  /* 0x7ff000000f157812 */ /* 0x000fe200078ec0ff */
[----:B------:R-:W-:-:S03]  /*0fe0*/  IMAD.MOV.U32 R20, RZ, RZ, RZ ;  /* 0x000000ffff147224 */ /* 0x000fc600078e00ff */
[----:B------:R-:W-:-:S04]  /*0ff0*/  ISETP.GE.U32.AND P1, PT, R2, R21, PT ;  /* 0x000000150200720c */ /* 0x000fc80003f26070 */
[----:B------:R-:W-:-:S04]  /*1000*/  SEL R21, R0, 0x63400000, !P1 ;  /* 0x6340000000157807 */ /* 0x000fc80004800000 */
[----:B------:R-:W-:-:S04]  /*1010*/  LOP3.LUT R21, R21, 0x80000000, R7, 0xf8, !PT ;  /* 0x8000000015157812 */ /* 0x000fc800078ef807 */
[----:B------:R-:W-:-:S06]  /*1020*/  LOP3.LUT R21, R21, 0x100000, RZ, 0xfc, !PT ;  /* 0x0010000015157812 */ /* 0x000fcc00078efcff */
[----:B------:R-:W-:-:S10]  /*1030*/  DFMA R16, R16, 2, -R20 ;  /* 0x400000001010782b */ /* 0x000fd40000000814 */
[----:B------:R-:W-:-:S07]  /*1040*/  LOP3.LUT R24, R17, 0x7ff00000, RZ, 0xc0, !PT ;  /* 0x7ff0000011187812 */ /* 0x000fce00078ec0ff */
.L_x_87:
[----:B------:R-:W-:-:S08]  /*1050*/  DMUL R20, R18, R16 ;  /* 0x0000001012147228 */ /* 0x000fd00000000000 */
[----:B------:R-:W-:-:S08]  /*1060*/  DFMA R22, R20, -R12, R16 ;  /* 0x8000000c1416722b */ /* 0x000fd00000000010 */
[----:B------:R-:W-:Y:S01]  /*1070*/  DFMA R22, R18, R22, R20 ;  /* 0x000000161216722b */ /* 0x000fe20000000014 */
[----:B------:R-:W-:Y:S01]  /*1080*/  IMAD.MOV.U32 R19, RZ, RZ, R3 ;  /* 0x000000ffff137224 */ /* 0x000fe200078e0003 */
[----:B------:R-:W-:Y:S01]  /*1090*/  @!P0 LOP3.LUT R19, R13, 0x7ff00000, RZ, 0xc0, !PT ;  /* 0x7ff000000d138812 */ /* 0x000fe200078ec0ff */
[----:B------:R-:W-:-:S04]  /*10a0*/  VIADD R3, R24, 0xffffffff ;  /* 0xffffffff18037836 */ /* 0x000fc80000000000 */
[----:B------:R-:W-:Y:S01]  /*10b0*/  VIADD R18, R19, 0xffffffff ;  /* 0xffffffff13127836 */ /* 0x000fe20000000000 */
[----:B------:R-:W-:-:S04]  /*10c0*/  ISETP.GT.U32.AND P0, PT, R3, 0x7feffffe, PT ;  /* 0x7feffffe0300780c */ /* 0x000fc80003f04070 */
[----:B------:R-:W-:-:S13]  /*10d0*/  ISETP.GT.U32.OR P0, PT, R18, 0x7feffffe, P0 ;  /* 0x7feffffe1200780c */ /* 0x000fda0000704470 */
[----:B------:R-:W-:Y:S05]  /*10e0*/  @P0 BRA `(.L_x_88) ;  /* 0x00000000006c0947 */ /* 0x000fea0003800000 */
[----:B------:R-:W-:Y:S02]  /*10f0*/  LOP3.LUT R19, R15, 0x7ff00000, RZ, 0xc0, !PT ;  /* 0x7ff000000f137812 */ /* 0x000fe400078ec0ff */
[----:B------:R-:W-:Y:S02]  /*1100*/  MOV R18, RZ ;  /* 0x000000ff00127202 */ /* 0x000fe40000000f00 */
[CC--:B------:R-:W-:Y:S02]  /*1110*/  VIADDMNMX R3, R2.reuse, -R19.reuse, 0xb9600000, !PT ;  /* 0xb960000002037446 */ /* 0x0c0fe40007800913 */
[----:B------:R-:W-:Y:S02]  /*1120*/  ISETP.GE.U32.AND P0, PT, R2, R19, PT ;  /* 0x000000130200720c */ /* 0x000fe40003f06070 */
[----:B------:R-:W-:Y:S02]  /*1130*/  VIMNMX R3, PT, PT, R3, 0x46a00000, PT ;  /* 0x46a0000003037848 */ /* 0x000fe40003fe0100 */
[----:B------:R-:W-:-:S05]  /*1140*/  SEL R0, R0, 0x63400000, !P0 ;  /* 0x6340000000007807 */ /* 0x000fca0004000000 */
[----:B------:R-:W-:-:S04]  /*1150*/  IMAD.IADD R0, R3, 0x1, -R0 ;  /* 0x0000000103007824 */ /* 0x000fc800078e0a00 */
        /* <DEDUP_REMOVED lines=11> */
[----:B------:R-:W-:Y:S01]  /*1210*/  DMUL.RP R18, R22, R18 ;  /* 0x0000001216127228 */ /* 0x000fe20000008000 */
[----:B------:R-:W-:-:S06]  /*1220*/  IMAD.MOV.U32 R12, RZ, RZ, RZ ;  /* 0x000000ffff0c7224 */ /* 0x000fcc00078e00ff */
[----:B------:R-:W-:-:S03]  /*1230*/  DFMA R12, R2, -R12, R22 ;  /* 0x8000000c020c722b */ /* 0x000fc60000000016 */
[----:B------:R-:W-:-:S03]  /*1240*/  LOP3.LUT R15, R19, R15, RZ, 0x3c, !PT ;  /* 0x0000000f130f7212 */ /* 0x000fc600078e3cff */
[----:B------:R-:W-:-:S04]  /*1250*/  IADD3 R12, PT, PT, -R0, -0x43300000, RZ ;  /* 0xbcd00000000c7810 */ /* 0x000fc80007ffe1ff */
[----:B------:R-:W-:-:S04]  /*1260*/  FSETP.NEU.AND P0, PT, |R13|, R12, PT ;  /* 0x0000000c0d00720b */ /* 0x000fc80003f0d200 */
[----:B------:R-:W-:Y:S02]  /*1270*/  FSEL R2, R18, R2, !P0 ;  /* 0x0000000212027208 */ /* 0x000fe40004000000 */
[----:B------:R-:W-:Y:S01]  /*1280*/  FSEL R3, R15, R3, !P0 ;  /* 0x000000030f037208 */ /* 0x000fe20004000000 */
[----:B------:R-:W-:Y:S06]  /*1290*/  BRA `(.L_x_89) ;  /* 0x0000000000547947 */ /* 0x000fec0003800000 */
.L_x_88:
        /* <DEDUP_REMOVED lines=16> */
.L_x_91:
[----:B------:R-:W-:Y:S02]  /*13a0*/  LOP3.LUT R3, R15, 0x80000, RZ, 0xfc, !PT ;  /* 0x000800000f037812 */ /* 0x000fe400078efcff */
[----:B------:R-:W-:Y:S01]  /*13b0*/  MOV R2, R14 ;  /* 0x0000000e00027202 */ /* 0x000fe20000000f00 */
[----:B------:R-:W-:Y:S06]  /*13c0*/  BRA `(.L_x_89) ;  /* 0x0000000000087947 */ /* 0x000fec0003800000 */
.L_x_90:
[----:B------:R-:W-:Y:S01]  /*13d0*/  LOP3.LUT R3, R7, 0x80000, RZ, 0xfc, !PT ;  /* 0x0008000007037812 */ /* 0x000fe200078efcff */
[----:B------:R-:W-:-:S07]  /*13e0*/  IMAD.MOV.U32 R2, RZ, RZ, R6 ;  /* 0x000000ffff027224 */ /* 0x000fce00078e0006 */
.L_x_89:
[----:B------:R-:W-:Y:S02]  /*13f0*/  IMAD.MOV.U32 R0, RZ, RZ, R2 ;  /* 0x000000ffff007224 */ /* 0x000fe400078e0002 */
[----:B------:R-:W-:Y:S02]  /*1400*/  IMAD.MOV.U32 R13, RZ, RZ, R3 ;  /* 0x000000ffff0d7224 */ /* 0x000fe400078e0003 */
[----:B------:R-:W-:Y:S02]  /*1410*/  IMAD.MOV.U32 R2, RZ, RZ, R4 ;  /* 0x000000ffff027224 */ /* 0x000fe400078e0004 */
[----:B------:R-:W-:-:S04]  /*1420*/  IMAD.MOV.U32 R3, RZ, RZ, 0x0 ;  /* 0x00000000ff037424 */ /* 0x000fc800078e00ff */
[----:B------:R-:W-:Y:S05]  /*1430*/  RET.REL.NODEC R2 `(_Z8setSpeedPcd) ;  /* 0xffffffe802f07950 */ /* 0x000fea0003c3ffff */
        .weak           $__internal_5_$__cuda_sm20_dsqrt_rn_f64_mediumpath_v1
        .type           $__internal_5_$__cuda_sm20_dsqrt_rn_f64_mediumpath_v1,@function
        .size           $__internal_5_$__cuda_sm20_dsqrt_rn_f64_mediumpath_v1,(.L_x_102 - $__internal_5_$__cuda_sm20_dsqrt_rn_f64_mediumpath_v1)
$__internal_5_$__cuda_sm20_dsqrt_rn_f64_mediumpath_v1:
[----:B------:R-:W-:Y:S01]  /*1440*/  ISETP.GE.U32.AND P0, PT, R12, -0x3400000, PT ;  /* 0xfcc000000c00780c */ /* 0x000fe20003f06070 */
[----:B------:R-:W-:Y:S01]  /*1450*/  BSSY.RECONVERGENT B1, `(.L_x_92) ;  /* 0x0000028000017945 */ /* 0x000fe20003800200 */
[----:B------:R-:W-:Y:S01]  /*1460*/  IMAD.MOV.U32 R12, RZ, RZ, R6 ;  /* 0x000000ffff0c7224 */ /* 0x000fe200078e0006 */
[----:B------:R-:W-:Y:S01]  /*1470*/  MOV R13, R7 ;  /* 0x00000007000d7202 */ /* 0x000fe20000000f00 */
[----:B------:R-:W-:Y:S02]  /*1480*/  IMAD.MOV.U32 R18, RZ, RZ, R20 ;  /* 0x000000ffff127224 */ /* 0x000fe400078e0014 */
[----:B------:R-:W-:Y:S02]  /*1490*/  IMAD.MOV.U32 R6, RZ, RZ, R22 ;  /* 0x000000ffff067224 */ /* 0x000fe400078e0016 */
[----:B------:R-:W-:-:S05]  /*14a0*/  IMAD.MOV.U32 R7, RZ, RZ, R23 ;  /* 0x000000ffff077224 */ /* 0x000fca00078e0017 */
        /* <DEDUP_REMOVED lines=9> */
.L_x_93:
        /* <DEDUP_REMOVED lines=9> */
[----:B------:R-:W-:Y:S01]  /*15d0*/  IMAD.MOV.U32 R16, RZ, RZ, 0x0 ;  /* 0x00000000ff107424 */ /* 0x000fe200078e00ff */
[----:B------:R-:W-:Y:S01]  /*15e0*/  MOV R17, 0x3fd80000 ;  /* 0x3fd8000000117802 */ /* 0x000fe20000000f00 */
[----:B------:R-:W-:-:S03]  /*15f0*/  IMAD.MOV.U32 R12, RZ, RZ, RZ ;  /* 0x000000ffff0c7224 */ /* 0x000fc600078e00ff */
[----:B------:R-:W0:Y:S03]  /*1600*/  MUFU.RSQ64H R13, R7 ;  /* 0x00000007000d7308 */ /* 0x000e260000001c00 */
        /* <DEDUP_REMOVED lines=11> */
.L_x_95:
[----:B------:R-:W-:-:S11]  /*16c0*/  DADD R6, R12, R12 ;  /* 0x000000000c067229 */ /* 0x000fd6000000000c */
.L_x_94:
[----:B------:R-:W-:Y:S05]  /*16d0*/  BSYNC.RECONVERGENT B1 ;  /* 0x0000000000017941 */ /* 0x000fea0003800200 */
.L_x_92:
[----:B------:R-:W-:Y:S02]  /*16e0*/  IMAD.MOV.U32 R16, RZ, RZ, R6 ;  /* 0x000000ffff107224 */ /* 0x000fe400078e0006 */
[----:B------:R-:W-:Y:S02]  /*16f0*/  IMAD.MOV.U32 R17, RZ, RZ, R7 ;  /* 0x000000ffff117224 */ /* 0x000fe400078e0007 */
[----:B------:R-:W-:Y:S02]  /*1700*/  IMAD.MOV.U32 R6, RZ, RZ, R0 ;  /* 0x000000ffff067224 */ /* 0x000fe400078e0000 */
[----:B------:R-:W-:-:S04]  /*1710*/  IMAD.MOV.U32 R7, RZ, RZ, 0x0 ;  /* 0x00000000ff077424 */ /* 0x000fc800078e00ff */
[----:B------:R-:W-:Y:S05]  /*1720*/  RET.REL.NODEC R6 `(_Z8setSpeedPcd) ;  /* 0xffffffe806347950 */ /* 0x000fea0003c3ffff */
.L_x_96:
        /* <DEDUP_REMOVED lines=13> */
.L_x_102:


//--------------------- .nv.shared.reserved.0     --------------------------
	.section	.nv.shared.reserved.0,"aw",@nobits
	.weak		__nv_reservedSMEM_offset_0_alias
	.size		__nv_reservedSMEM_offset_0_alias, 0, 64
	.other		__nv_reservedSMEM_offset_0_alias,@"STO_CUDA_RESERVED_SHARED STV_DEFAULT"
__nv_reservedSMEM_offset_0_alias:
	.zero		0
	.zero		64


//--------------------- .nv.global                --------------------------
	.section	.nv.global,"aw",@nobits
.nv.global:
	.type		_ZN30_INTERNAL_a4418a33_4_k_cu_head6thrust24THRUST_300001_SM_1000_NS3seqE,@object
	.size		_ZN30_INTERNAL_a4418a33_4_k_cu_head6thrust24THRUST_300001_SM_1000_NS3seqE,(_ZN30_INTERNAL_a4418a33_4_k_cu_head4cuda3std3__48in_placeE - _ZN30_INTERNAL_a4418a33_4_k_cu_head6thrust24THRUST_300001_SM_1000_NS3seqE)
_ZN30_INTERNAL_a4418a33_4_k_cu_head6thrust24THRUST_300001_SM_1000_NS3seqE:
	.zero		1
	.type		_ZN30_INTERNAL_a4418a33_4_k_cu_head4cuda3std3__48in_placeE,@object
	.size		_ZN30_INTERNAL_a4418a33_4_k_cu_head4cuda3std3__48in_placeE,(_ZN30_INTERNAL_a4418a33_4_k_cu_head4cuda3std6ranges3__45__cpo4sizeE - _ZN30_INTERNAL_a4418a33_4_k_cu_head4cuda3std3__48in_placeE)
_ZN30_INTERNAL_a4418a33_4_k_cu_head4cuda3std3__48in_placeE:
	.zero		1
	.type		_ZN30_INTERNAL_a4418a33_4_k_cu_head4cuda3std6ranges3__45__cpo4sizeE,@object
	.size		_ZN30_INTERNAL_a4418a33_4_k_cu_head4cuda3std6ranges3__45__cpo4sizeE,(_ZN30_INTERNAL_a4418a33_4_k_cu_head6thrust24THRUST_300001_SM_1000_NS12placeholders2_3E - _ZN30_INTERNAL_a4418a33_4_k_cu_head4cuda3std6ranges3__45__cpo4sizeE)
_ZN30_INTERNAL_a4418a33_4_k_cu_head4cuda3std6ranges3__45__cpo4sizeE:
	.zero		1
	.type		_ZN30_INTERNAL_a4418a33_4_k_cu_head6thrust24THRUST_300001_SM_1000_NS12placeholders2_3E,@object
	.size		_ZN30_INTERNAL_a4418a33_4_k_cu_head6thrust24THRUST_300001_SM_1000_NS12placeholders2_3E,(_ZN30_INTERNAL_a4418a33_4_k_cu_head4cuda3std3__45__cpo6cbeginE - _ZN30_INTERNAL_a4418a33_4_k_cu_head6thrust24THRUST_300001_SM_1000_NS12placeholders2_3E)
_ZN30_INTERNAL_a4418a33_4_k_cu_head6thrust24THRUST_300001_SM_1000_NS12placeholders2_3E:
	.zero		1
	.type		_ZN30_INTERNAL_a4418a33_4_k_cu_head4cuda3std3__45__cpo6cbeginE,@object
	.size		_ZN30_INTERNAL_a4418a33_4_k_cu_head4cuda3std3__45__cpo6cbeginE,(_ZN30_INTERNAL_a4418a33_4_k_cu_head4cuda3std6ranges3__45__cpo6cbeginE - _ZN30_INTERNAL_a4418a33_4_k_cu_head4cuda3std3__45__cpo6cbeginE)
_ZN30_INTERNAL_a4418a33_4_k_cu_head4cuda3std3__45__cpo6cbeginE:
	.zero		1
	.type		_ZN30_INTERNAL_a4418a33_4_k_cu_head4cuda3std6ranges3__45__cpo6cbeginE,@object
	.size		_ZN30_INTERNAL_a4418a33_4_k_cu_head4cuda3std6ranges3__45__cpo6cbeginE,(_ZN30_INTERNAL_a4418a33_4_k_cu_head6thrust24THRUST_300001_SM_1000_NS12placeholders2_7E - _ZN30_INTERNAL_a4418a33_4_k_cu_head4cuda3std6ranges3__45__cpo6cbeginE)
_ZN30_INTERNAL_a4418a33_4_k_cu_head4cuda3std6ranges3__45__cpo6cbeginE:
	.zero		1
	.type		_ZN30_INTERNAL_a4418a33_4_k_cu_head6thrust24THRUST_300001_SM_1000_NS12placeholders2_7E,@object
	.size		_ZN30_INTERNAL_a4418a33_4_k_cu_head6thrust24THRUST_300001_SM_1000_NS12placeholders2_7E,(_ZN30_INTERNAL_a4418a33_4_k_cu_head4cuda3std3__45__cpo7crbeginE - _ZN30_INTERNAL_a4418a33_4_k_cu_head6thrust24THRUST_300001_SM_1000_NS12placeholders2_7E)
_ZN30_INTERNAL_a4418a33_4_k_cu_head6thrust24THRUST_300001_SM_1000_NS12placeholders2_7E:
	.zero		1
	.type		_ZN30_INTERNAL_a4418a33_4_k_cu_head4cuda3std3__45__cpo7crbeginE,@object
	.size		_ZN30_INTERNAL_a4418a33_4_k_cu_head4cuda3std3__45__cpo7crbeginE,(_ZN30_INTERNAL_a4418a33_4_k_cu_head4cuda3std6ranges3__45__cpo4nextE - _ZN30_INTERNAL_a4418a33_4_k_cu_head4cuda3std3__45__cpo7crbeginE)
_ZN30_INTERNAL_a4418a33_4_k_cu_head4cuda3std3__45__cpo7crbeginE:
	.zero		1
	.type		_ZN30_INTERNAL_a4418a33_4_k_cu_head4cuda3std6ranges3__45__cpo4nextE,@object
	.size		_ZN30_INTERNAL_a4418a33_4_k_cu_head4cuda3std6ranges3__45__cpo4nextE,(_ZN30_INTERNAL_a4418a33_4_k_cu_head4cuda3std6ranges3__45__cpo4swapE - _ZN30_INTERNAL_a4418a33_4_k_cu_head4cuda3std6ranges3__45__cpo4nextE)
_ZN30_INTERNAL_a4418a33_4_k_cu_head4cuda3std6ranges3__45__cpo4nextE:
	.zero		1
	.type		_ZN30_INTERNAL_a4418a33_4_k_cu_head4cuda3std6ranges3__45__cpo4swapE,@object
	.size		_ZN30_INTERNAL_a4418a33_4_k_cu_head4cuda3std6ranges3__45__cpo4swapE,(_ZN30_INTERNAL_a4418a33_4_k_cu_head6thrust24THRUST_300001_SM_1000_NS8cuda_cub10par_nosyncE - _ZN30_INTERNAL_a4418a33_4_k_cu_head4cuda3std6ranges3__45__cpo4swapE)
_ZN30_INTERNAL_a4418a33_4_k_cu_head4cuda3std6ranges3__45__cpo4swapE:
	.zero		1
	.type		_ZN30_INTERNAL_a4418a33_4_k_cu_head6thrust24THRUST_300001_SM_1000_NS8cuda_cub10par_nosyncE,@object
	.size		_ZN30_INTERNAL_a4418a33_4_k_cu_head6thrust24THRUST_300001_SM_1000_NS8cuda_cub10par_nosyncE,(_ZN30_INTERNAL_a4418a33_4_k_cu_head6thrust24THRUST_300001_SM_1000_NS12placeholders2_9E - _ZN30_INTERNAL_a4418a33_4_k_cu_head6thrust24THRUST_300001_SM_1000_NS8cuda_cub10par_nosyncE)
_ZN30_INTERNAL_a4418a33_4_k_cu_head6thrust24THRUST_300001_SM_1000_NS8cuda_cub10par_nosyncE:
	.zero		1
	.type		_ZN30_INTERNAL_a4418a33_4_k_cu_head6thrust24THRUST_300001_SM_1000_NS12placeholders2_9E,@object
	.size		_ZN30_INTERNAL_a4418a33_4_k_cu_head6thrust24THRUST_300001_SM_1000_NS12placeholders2_9E,(_ZN30_INTERNAL_a4418a33_4_k_cu_head4cuda3std3__432_GLOBAL__N__a4418a33_4_k_cu_head6ignoreE - _ZN30_INTERNAL_a4418a33_4_k_cu_head6thrust24THRUST_300001_SM_1000_NS12placeholders2_9E)
_ZN30_INTERNAL_a4418a33_4_k_cu_head6thrust24THRUST_300001_SM_1000_NS12placeholders2_9E:
	.zero		1
	.type		_ZN30_INTERNAL_a4418a33_4_k_cu_head4cuda3std3__432_GLOBAL__N__a4418a33_4_k_cu_head6ignoreE,@object
	.size		_ZN30_INTERNAL_a4418a33_4_k_cu_head4cuda3std3__432_GLOBAL__N__a4418a33_4_k_cu_head6ignoreE,(_ZN30_INTERNAL_a4418a33_4_k_cu_head4cuda3std6ranges3__45__cpo4dataE - _ZN30_INTERNAL_a4418a33_4_k_cu_head4cuda3std3__432_GLOBAL__N__a4418a33_4_k_cu_head6ignoreE)
_ZN30_INTERNAL_a4418a33_4_k_cu_head4cuda3std3__432_GLOBAL__N__a4418a33_4_k_cu_head6ignoreE:
	.zero		1
	.type		_ZN30_INTERNAL_a4418a33_4_k_cu_head4cuda3std6ranges3__45__cpo4dataE,@object
	.size		_ZN30_INTERNAL_a4418a33_4_k_cu_head4cuda3std6ranges3__45__cpo4dataE,(_ZN30_INTERNAL_a4418a33_4_k_cu_head6thrust24THRUST_300001_SM_1000_NS12placeholders2_1E - _ZN30_INTERNAL_a4418a33_4_k_cu_head4cuda3std6ranges3__45__cpo4dataE)
_ZN30_INTERNAL_a4418a33_4_k_cu_head4cuda3std6ranges3__45__cpo4dataE:
	.zero		1
	.type		_ZN30_INTERNAL_a4418a33_4_k_cu_head6thrust24THRUST_300001_SM_1000_NS12placeholders2_1E,@object
	.size		_ZN30_INTERNAL_a4418a33_4_k_cu_head6thrust24THRUST_300001_SM_1000_NS12placeholders2_1E,(_ZN30_INTERNAL_a4418a33_4_k_cu_head4cuda3std3__45__cpo5beginE - _ZN30_INTERNAL_a4418a33_4_k_cu_head6thrust24THRUST_300001_SM_1000_NS12placeholders2_1E)
_ZN30_INTERNAL_a4418a33_4_k_cu_head6thrust24THRUST_300001_SM_1000_NS12placeholders2_1E:
	.zero		1
	.type		_ZN30_INTERNAL_a4418a33_4_k_cu_head4cuda3std3__45__cpo5beginE,@object
	.size		_ZN30_INTERNAL_a4418a33_4_k_cu_head4cuda3std3__45__cpo5beginE,(_ZN30_INTERNAL_a4418a33_4_k_cu_head4cuda3std6ranges3__45__cpo5beginE - _ZN30_INTERNAL_a4418a33_4_k_cu_head4cuda3std3__45__cpo5beginE)
_ZN30_INTERNAL_a4418a33_4_k_cu_head4cuda3std3__45__cpo5beginE:
	.zero		1
	.type		_ZN30_INTERNAL_a4418a33_4_k_cu_head4cuda3std6ranges3__45__cpo5beginE,@object
	.size		_ZN30_INTERNAL_a4418a33_4_k_cu_head4cuda3std6ranges3__45__cpo5beginE,(_ZN30_INTERNAL_a4418a33_4_k_cu_head6thrust24THRUST_300001_SM_1000_NS12placeholders2_5E - _ZN30_INTERNAL_a4418a33_4_k_cu_head4cuda3std6ranges3__45__cpo5beginE)
_ZN30_INTERNAL_a4418a33_4_k_cu_head4cuda3std6ranges3__45__cpo5beginE:
	.zero		1
	.type		_ZN30_INTERNAL_a4418a33_4_k_cu_head6thrust24THRUST_300001_SM_1000_NS12placeholders2_5E,@object
	.size		_ZN30_INTERNAL_a4418a33_4_k_cu_head6thrust24THRUST_300001_SM_1000_NS12placeholders2_5E,(_ZN30_INTERNAL_a4418a33_4_k_cu_head4cuda3std3__45__cpo6rbeginE - _ZN30_INTERNAL_a4418a33_4_k_cu_head6thrust24THRUST_300001_SM_1000_NS12placeholders2_5E)
_ZN30_INTERNAL_a4418a33_4_k_cu_head6thrust24THRUST_300001_SM_1000_NS12placeholders2_5E:
	.zero		1
	.type		_ZN30_INTERNAL_a4418a33_4_k_cu_head4cuda3std3__45__cpo6rbeginE,@object
	.size		_ZN30_INTERNAL_a4418a33_4_k_cu_head4cuda3std3__45__cpo6rbeginE,(_ZN30_INTERNAL_a4418a33_4_k_cu_head4cuda3std6ranges3__45__cpo7advanceE - _ZN30_INTERNAL_a4418a33_4_k_cu_head4cuda3std3__45__cpo6rbeginE)
_ZN30_INTERNAL_a4418a33_4_k_cu_head4cuda3std3__45__cpo6rbeginE:
	.zero		1
	.type		_ZN30_INTERNAL_a4418a33_4_k_cu_head4cuda3std6ranges3__45__cpo7advanceE,@object
	.size		_ZN30_INTERNAL_a4418a33_4_k_cu_head4cuda3std6ranges3__45__cpo7advanceE,(_ZN30_INTERNAL_a4418a33_4_k_cu_head4cuda3std3__47nulloptE - _ZN30_INTERNAL_a4418a33_4_k_cu_head4cuda3std6ranges3__45__cpo7advanceE)
_ZN30_INTERNAL_a4418a33_4_k_cu_head4cuda3std6ranges3__45__cpo7advanceE:
	.zero		1
	.type		_ZN30_INTERNAL_a4418a33_4_k_cu_head4cuda3std3__47nulloptE,@object
	.size		_ZN30_INTERNAL_a4418a33_4_k_cu_head4cuda3std3__47nulloptE,(_ZN30_INTERNAL_a4418a33_4_k_cu_head4cuda3std6ranges3__45__cpo8distanceE - _ZN30_INTERNAL_a4418a33_4_k_cu_head4cuda3std3__47nulloptE)
_ZN30_INTERNAL_a4418a33_4_k_cu_head4cuda3std3__47nulloptE:
	.zero		1
	.type		_ZN30_INTERNAL_a4418a33_4_k_cu_head4cuda3std6ranges3__45__cpo8distanceE,@object
	.size		_ZN30_INTERNAL_a4418a33_4_k_cu_head4cuda3std6ranges3__45__cpo8distanceE,(_ZN30_INTERNAL_a4418a33_4_k_cu_head6thrust24THRUST_300001_SM_1000_NS12placeholders3_10E - _ZN30_INTERNAL_a4418a33_4_k_cu_head4cuda3std6ranges3__45__cpo8distanceE)
_ZN30_INTERNAL_a4418a33_4_k_cu_head4cuda3std6ranges3__45__cpo8distanceE:
	.zero		1
	.type		_ZN30_INTERNAL_a4418a33_4_k_cu_head6thrust24THRUST_300001_SM_1000_NS12placeholders3_10E,@object
	.size		_ZN30_INTERNAL_a4418a33_4_k_cu_head6thrust24THRUST_300001_SM_1000_NS12placeholders3_10E,(_ZN30_INTERNAL_a4418a33_4_k_cu_head4cuda3std3__419piecewise_constructE - _ZN30_INTERNAL_a4418a33_4_k_cu_head6thrust24THRUST_300001_SM_1000_NS12placeholders3_10E)
_ZN30_INTERNAL_a4418a33_4_k_cu_head6thrust24THRUST_300001_SM_1000_NS12placeholders3_10E:
	.zero		1
	.type		_ZN30_INTERNAL_a4418a33_4_k_cu_head4cuda3std3__419piecewise_constructE,@object
	.size		_ZN30_INTERNAL_a4418a33_4_k_cu_head4cuda3std3__419piecewise_constructE,(_ZN30_INTERNAL_a4418a33_4_k_cu_head4cuda3std6ranges3__45__cpo5cdataE - _ZN30_INTERNAL_a4418a33_4_k_cu_head4cuda3std3__419piecewise_constructE)
_ZN30_INTERNAL_a4418a33_4_k_cu_head4cuda3std3__419piecewise_constructE:
	.zero		1
	.type		_ZN30_INTERNAL_a4418a33_4_k_cu_head4cuda3std6ranges3__45__cpo5cdataE,@object
	.size		_ZN30_INTERNAL_a4418a33_4_k_cu_head4cuda3std6ranges3__45__cpo5cdataE,(_ZN30_INTERNAL_a4418a33_4_k_cu_head6thrust24THRUST_300001_SM_1000_NS12placeholders2_2E - _ZN30_INTERNAL_a4418a33_4_k_cu_head4cuda3std6ranges3__45__cpo5cdataE)
_ZN30_INTERNAL_a4418a33_4_k_cu_head4cuda3std6ranges3__45__cpo5cdataE:
	.zero		1
	.type		_ZN30_INTERNAL_a4418a33_4_k_cu_head6thrust24THRUST_300001_SM_1000_NS12placeholders2_2E,@object
	.size		_ZN30_INTERNAL_a4418a33_4_k_cu_head6thrust24THRUST_300001_SM_1000_NS12placeholders2_2E,(_ZN30_INTERNAL_a4418a33_4_k_cu_head4cuda3std3__45__cpo3endE - _ZN30_INTERNAL_a4418a33_4_k_cu_head6thrust24THRUST_300001_SM_1000_NS12placeholders2_2E)
_ZN30_INTERNAL_a4418a33_4_k_cu_head6thrust24THRUST_300001_SM_1000_NS12placeholders2_2E:
	.zero		1
	.type		_ZN30_INTERNAL_a4418a33_4_k_cu_head4cuda3std3__45__cpo3endE,@object
	.size		_ZN30_INTERNAL_a4418a33_4_k_cu_head4cuda3std3__45__cpo3endE,(_ZN30_INTERNAL_a4418a33_4_k_cu_head4cuda3std6ranges3__45__cpo3endE - _ZN30_INTERNAL_a4418a33_4_k_cu_head4cuda3std3__45__cpo3endE)
_ZN30_INTERNAL_a4418a33_4_k_cu_head4cuda3std3__45__cpo3endE:
	.zero		1
	.type		_ZN30_INTERNAL_a4418a33_4_k_cu_head4cuda3std6ranges3__45__cpo3endE,@object
	.size		_ZN30_INTERNAL_a4418a33_4_k_cu_head4cuda3std6ranges3__45__cpo3endE,(_ZN30_INTERNAL_a4418a33_4_k_cu_head6thrust24THRUST_300001_SM_1000_NS12placeholders2_6E - _ZN30_INTERNAL_a4418a33_4_k_cu_head4cuda3std6ranges3__45__cpo3endE)
_ZN30_INTERNAL_a4418a33_4_k_cu_head4cuda3std6ranges3__45__cpo3endE:
	.zero		1
	.type		_ZN30_INTERNAL_a4418a33_4_k_cu_head6thrust24THRUST_300001_SM_1000_NS12placeholders2_6E,@object
	.size		_ZN30_INTERNAL_a4418a33_4_k_cu_head6thrust24THRUST_300001_SM_1000_NS12placeholders2_6E,(_ZN30_INTERNAL_a4418a33_4_k_cu_head4cuda3std3__45__cpo4rendE - _ZN30_INTERNAL_a4418a33_4_k_cu_head6thrust24THRUST_300001_SM_1000_NS12placeholders2_6E)
_ZN30_INTERNAL_a4418a33_4_k_cu_head6thrust24THRUST_300001_SM_1000_NS12placeholders2_6E:
	.zero		1
	.type		_ZN30_INTERNAL_a4418a33_4_k_cu_head4cuda3std3__45__cpo4rendE,@object
	.size		_ZN30_INTERNAL_a4418a33_4_k_cu_head4cuda3std3__45__cpo4rendE,(_ZN30_INTERNAL_a4418a33_4_k_cu_head4cuda3std6ranges3__45__cpo9iter_swapE - _ZN30_INTERNAL_a4418a33_4_k_cu_head4cuda3std3__45__cpo4rendE)
_ZN30_INTERNAL_a4418a33_4_k_cu_head4cuda3std3__45__cpo4rendE:
	.zero		1
	.type		_ZN30_INTERNAL_a4418a33_4_k_cu_head4cuda3std6ranges3__45__cpo9iter_swapE,@object
	.size		_ZN30_INTERNAL_a4418a33_4_k_cu_head4cuda3std6ranges3__45__cpo9iter_swapE,(_ZN30_INTERNAL_a4418a33_4_k_cu_head4cuda3std3__48unexpectE - _ZN30_INTERNAL_a4418a33_4_k_cu_head4cuda3std6ranges3__45__cpo9iter_swapE)
_ZN30_INTERNAL_a4418a33_4_k_cu_head4cuda3std6ranges3__45__cpo9iter_swapE:
	.zero		1
	.type		_ZN30_INTERNAL_a4418a33_4_k_cu_head4cuda3std3__48unexpectE,@object
	.size		_ZN30_INTERNAL_a4418a33_4_k_cu_head4cuda3std3__48unexpectE,(_ZN30_INTERNAL_a4418a33_4_k_cu_head6thrust24THRUST_300001_SM_1000_NS8cuda_cub3parE - _ZN30_INTERNAL_a4418a33_4_k_cu_head4cuda3std3__48unexpectE)
_ZN30_INTERNAL_a4418a33_4_k_cu_head4cuda3std3__48unexpectE:
	.zero		1
	.type		_ZN30_INTERNAL_a4418a33_4_k_cu_head6thrust24THRUST_300001_SM_1000_NS8cuda_cub3parE,@object
	.size		_ZN30_INTERNAL_a4418a33_4_k_cu_head6thrust24THRUST_300001_SM_1000_NS8cuda_cub3parE,(_ZN30_INTERNAL_a4418a33_4_k_cu_head6thrust24THRUST_300001_SM_1000_NS12placeholders2_4E - _ZN30_INTERNAL_a4418a33_4_k_cu_head6thrust24THRUST_300001_SM_1000_NS8cuda_cub3parE)
_ZN30_INTERNAL_a4418a33_4_k_cu_head6thrust24THRUST_300001_SM_1000_NS8cuda_cub3parE:
	.zero		1
	.type		_ZN30_INTERNAL_a4418a33_4_k_cu_head6thrust24THRUST_300001_SM_1000_NS12placeholders2_4E,@object
	.size		_ZN30_INTERNAL_a4418a33_4_k_cu_head6thrust24THRUST_300001_SM_1000_NS12placeholders2_4E,(_ZN30_INTERNAL_a4418a33_4_k_cu_head4cuda3std3__45__cpo4cendE - _ZN30_INTERNAL_a4418a33_4_k_cu_head6thrust24THRUST_300001_SM_1000_NS12placeholders2_4E)
_ZN30_INTERNAL_a4418a33_4_k_cu_head6thrust24THRUST_300001_SM_1000_NS12placeholders2_4E:
	.zero		1
	.type		_ZN30_INTERNAL_a4418a33_4_k_cu_head4cuda3std3__45__cpo4cendE,@object
	.size		_ZN30_INTERNAL_a4418a33_4_k_cu_head4cuda3std3__45__cpo4cendE,(_ZN30_INTERNAL_a4418a33_4_k_cu_head4cuda3std6ranges3__45__cpo4cendE - _ZN30_INTERNAL_a4418a33_4_k_cu_head4cuda3std3__45__cpo4cendE)
_ZN30_INTERNAL_a4418a33_4_k_cu_head4cuda3std3__45__cpo4cendE:
	.zero		1
	.type		_ZN30_INTERNAL_a4418a33_4_k_cu_head4cuda3std6ranges3__45__cpo4cendE,@object
	.size		_ZN30_INTERNAL_a4418a33_4_k_cu_head4cuda3std6ranges3__45__cpo4cendE,(_ZN30_INTERNAL_a4418a33_4_k_cu_head4cuda3std3__420unreachable_sentinelE - _ZN30_INTERNAL_a4418a33_4_k_cu_head4cuda3std6ranges3__45__cpo4cendE)
_ZN30_INTERNAL_a4418a33_4_k_cu_head4cuda3std6ranges3__45__cpo4cendE:
	.zero		1
	.type		_ZN30_INTERNAL_a4418a33_4_k_cu_head4cuda3std3__420unreachable_sentinelE,@object
	.size		_ZN30_INTERNAL_a4418a33_4_k_cu_head4cuda3std3__420unreachable_sentinelE,(_ZN30_INTERNAL_a4418a33_4_k_cu_head4cuda3std6ranges3__45__cpo5ssizeE - _ZN30_INTERNAL_a4418a33_4_k_cu_head4cuda3std3__420unreachable_sentinelE)
_ZN30_INTERNAL_a4418a33_4_k_cu_head4cuda3std3__420unreachable_sentinelE:
	.zero		1
	.type		_ZN30_INTERNAL_a4418a33_4_k_cu_head4cuda3std6ranges3__45__cpo5ssizeE,@object
	.size		_ZN30_INTERNAL_a4418a33_4_k_cu_head4cuda3std6ranges3__45__cpo5ssizeE,(_ZN30_INTERNAL_a4418a33_4_k_cu_head6thrust24THRUST_300001_SM_1000_NS12placeholders2_8E - _ZN30_INTERNAL_a4418a33_4_k_cu_head4cuda3std6ranges3__45__cpo5ssizeE)
_ZN30_INTERNAL_a4418a33_4_k_cu_head4cuda3std6ranges3__45__cpo5ssizeE:
	.zero		1
	.type		_ZN30_INTERNAL_a4418a33_4_k_cu_head6thrust24THRUST_300001_SM_1000_NS12placeholders2_8E,@object
	.size		_ZN30_INTERNAL_a4418a33_4_k_cu_head6thrust24THRUST_300001_SM_1000_NS12placeholders2_8E,(_ZN30_INTERNAL_a4418a33_4_k_cu_head4cuda3std3__45__cpo5crendE - _ZN30_INTERNAL_a4418a33_4_k_cu_head6thrust24THRUST_300001_SM_1000_NS12placeholders2_8E)
_ZN30_INTERNAL_a4418a33_4_k_cu_head6thrust24THRUST_300001_SM_1000_NS12placeholders2_8E:
	.zero		1
	.type		_ZN30_INTERNAL_a4418a33_4_k_cu_head4cuda3std3__45__cpo5crendE,@object
	.size		_ZN30_INTERNAL_a4418a33_4_k_cu_head4cuda3std3__45__cpo5crendE,(_ZN30_INTERNAL_a4418a33_4_k_cu_head4cuda3std6ranges3__45__cpo4prevE - _ZN30_INTERNAL_a4418a33_4_k_cu_head4cuda3std3__45__cpo5crendE)
_ZN30_INTERNAL_a4418a33_4_k_cu_head4cuda3std3__45__cpo5crendE:
	.zero		1
	.type		_ZN30_INTERNAL_a4418a33_4_k_cu_head4cuda3std6ranges3__45__cpo4prevE,@object
	.size		_ZN30_INTERNAL_a4418a33_4_k_cu_head4cuda3std6ranges3__45__cpo4prevE,(_ZN30_INTERNAL_a4418a33_4_k_cu_head4cuda3std6ranges3__45__cpo9iter_moveE - _ZN30_INTERNAL_a4418a33_4_k_cu_head4cuda3std6ranges3__45__cpo4prevE)
_ZN30_INTERNAL_a4418a33_4_k_cu_head4cuda3std6ranges3__45__cpo4prevE:
	.zero		1
	.type		_ZN30_INTERNAL_a4418a33_4_k_cu_head4cuda3std6ranges3__45__cpo9iter_moveE,@object
	.size		_ZN30_INTERNAL_a4418a33_4_k_cu_head4cuda3std6ranges3__45__cpo9iter_moveE,(_ZN30_INTERNAL_a4418a33_4_k_cu_head6thrust24THRUST_300001_SM_1000_NS6system6detail10sequential3seqE - _ZN30_INTERNAL_a4418a33_4_k_cu_head4cuda3std6ranges3__45__cpo9iter_moveE)
_ZN30_INTERNAL_a4418a33_4_k_cu_head4cuda3std6ranges3__45__cpo9iter_moveE:
	.zero		1
	.type		_ZN30_INTERNAL_a4418a33_4_k_cu_head6thrust24THRUST_300001_SM_1000_NS6system6detail10sequential3seqE,@object
	.size		_ZN30_INTERNAL_a4418a33_4_k_cu_head6thrust24THRUST_300001_SM_1000_NS6system6detail10sequential3seqE,(.L_31 - _ZN30_INTERNAL_a4418a33_4_k_cu_head6thrust24THRUST_300001_SM_1000_NS6system6detail10sequential3seqE)
_ZN30_INTERNAL_a4418a33_4_k_cu_head6thrust24THRUST_300001_SM_1000_NS6system6detail10sequential3seqE:
	.zero		1
.L_31:


//--------------------- .nv.constant0._ZN3cub18CUB_300001_SM_10006detail9transform16transform_kernelINS2_10policy_hubILb1EN4cuda3std3__45tupleIJN6thrust24THRUST_300001_SM_1000_NS12zip_iteratorINS8_IJNSA_6detail15normal_iteratorINSA_10device_ptrIcEEEESG_SG_NSD_INSE_IiEEEEEEEEEEEEE10policy1000El13speed_functorSK_JSK_EEEvT0_iT1_T2_DpNS2_10kernel_argIT3_EE --------------------------
	.section	.nv.constant0._ZN3cub18CUB_300001_SM_10006detail9transform16transform_kernelINS2_10policy_hubILb1EN4cuda3std3__45tupleIJN6thrust24THRUST_300001_SM_1000_NS12zip_iteratorINS8_IJNSA_6detail15normal_iteratorINSA_10device_ptrIcEEEESG_SG_NSD_INSE_IiEEEEEEEEEEEEE10policy1000El13speed_functorSK_JSK_EEEvT0_iT1_T2_DpNS2_10kernel_argIT3_EE,"a",@progbits
	.sectionflags	@""
	.align	4
.nv.constant0._ZN3cub18CUB_300001_SM_10006detail9transform16transform_kernelINS2_10policy_hubILb1EN4cuda3std3__45tupleIJN6thrust24THRUST_300001_SM_1000_NS12zip_iteratorINS8_IJNSA_6detail15normal_iteratorINSA_10device_ptrIcEEEESG_SG_NSD_INSE_IiEEEEEEEEEEEEE10policy1000El13speed_functorSK_JSK_EEEvT0_iT1_T2_DpNS2_10kernel_argIT3_EE:
	.zero		984


//--------------------- .nv.constant0._ZN3cub18CUB_300001_SM_10006detail9transform16transform_kernelINS2_10policy_hubILb1EN4cuda3std3__45tupleIJN6thrust24THRUST_300001_SM_1000_NS12zip_iteratorINS8_IJNSA_6detail15normal_iteratorINSA_10device_ptrIcEEEESG_SG_NSD_INSE_IiEEEEEEEEEEEEE10policy1000Ei13speed_functorSK_JSK_EEEvT0_iT1_T2_DpNS2_10kernel_argIT3_EE --------------------------
	.section	.nv.constant0._ZN3cub18CUB_300001_SM_10006detail9transform16transform_kernelINS2_10policy_hubILb1EN4cuda3std3__45tupleIJN6thrust24THRUST_300001_SM_1000_NS12zip_iteratorINS8_IJNSA_6detail15normal_iteratorINSA_10device_ptrIcEEEESG_SG_NSD_INSE_IiEEEEEEEEEEEEE10policy1000Ei13speed_functorSK_JSK_EEEvT0_iT1_T2_DpNS2_10kernel_argIT3_EE,"a",@progbits
	.sectionflags	@""
	.align	4
.nv.constant0._ZN3cub18CUB_300001_SM_10006detail9transform16transform_kernelINS2_10policy_hubILb1EN4cuda3std3__45tupleIJN6thrust24THRUST_300001_SM_1000_NS12zip_iteratorINS8_IJNSA_6detail15normal_iteratorINSA_10device_ptrIcEEEESG_SG_NSD_INSE_IiEEEEEEEEEEEEE10policy1000Ei13speed_functorSK_JSK_EEEvT0_iT1_T2_DpNS2_10kernel_argIT3_EE:
	.zero		976


//--------------------- .nv.constant0._ZN3cub18CUB_300001_SM_10006detail8for_each13static_kernelINS2_12policy_hub_t12policy_500_tElN6thrust24THRUST_300001_SM_1000_NS8cuda_cub10__tabulate7functorINS7_6detail15normal_iteratorINS7_10device_ptrIiEEEENS7_6system6detail7generic6detail22compute_sequence_valueIivEElEEEEvT0_T1_ --------------------------
	.section	.nv.constant0._ZN3cub18CUB_300001_SM_10006detail8for_each13static_kernelINS2_12policy_hub_t12policy_500_tElN6thrust24THRUST_300001_SM_1000_NS8cuda_cub10__tabulate7functorINS7_6detail15normal_iteratorINS7_10device_ptrIiEEEENS7_6system6detail7generic6detail22compute_sequence_valueIivEElEEEEvT0_T1_,"a",@progbits
	.sectionflags	@""
	.align	4
.nv.constant0._ZN3cub18CUB_300001_SM_10006detail8for_each13static_kernelINS2_12policy_hub_t12policy_500_tElN6thrust24THRUST_300001_SM_1000_NS8cuda_cub10__tabulate7functorINS7_6detail15normal_iteratorINS7_10device_ptrIiEEEENS7_6system6detail7generic6detail22compute_sequence_valueIivEElEEEEvT0_T1_:
	.zero		920


//--------------------- .nv.constant0._ZN3cub18CUB_300001_SM_10006detail8for_each13static_kernelINS2_12policy_hub_t12policy_500_tElN6thrust24THRUST_300001_SM_1000_NS8cuda_cub6__fill7functorINS7_6detail15normal_iteratorINS7_10device_ptrIcEEEEiEEEEvT0_T1_ --------------------------
	.section	.nv.constant0._ZN3cub18CUB_300001_SM_10006detail8for_each13static_kernelINS2_12policy_hub_t12policy_500_tElN6thrust24THRUST_300001_SM_1000_NS8cuda_cub6__fill7functorINS7_6detail15normal_iteratorINS7_10device_ptrIcEEEEiEEEEvT0_T1_,"a",@progbits
	.sectionflags	@""
	.align	4
.nv.constant0._ZN3cub18CUB_300001_SM_10006detail8for_each13static_kernelINS2_12policy_hub_t12policy_500_tElN6thrust24THRUST_300001_SM_1000_NS8cuda_cub6__fill7functorINS7_6detail15normal_iteratorINS7_10device_ptrIcEEEEiEEEEvT0_T1_:
	.zero		920


//--------------------- .nv.constant0._ZN3cub18CUB_300001_SM_10006detail8for_each13static_kernelINS2_12policy_hub_t12policy_500_tEmN6thrust24THRUST_300001_SM_1000_NS8cuda_cub20__uninitialized_fill7functorINS7_10device_ptrIiEEiEEEEvT0_T1_ --------------------------
	.section	.nv.constant0._ZN3cub18CUB_300001_SM_10006detail8for_each13static_kernelINS2_12policy_hub_t12policy_500_tEmN6thrust24THRUST_300001_SM_1000_NS8cuda_cub20__uninitialized_fill7functorINS7_10device_ptrIiEEiEEEEvT0_T1_,"a",@progbits
	.sectionflags	@""
	.align	4
.nv.constant0._ZN3cub18CUB_300001_SM_10006detail8for_each13static_kernelINS2_12policy_hub_t12policy_500_tEmN6thrust24THRUST_300001_SM_1000_NS8cuda_cub20__uninitialized_fill7functorINS7_10device_ptrIiEEiEEEEvT0_T1_:
	.zero		920


//--------------------- .nv.constant0._ZN3cub18CUB_300001_SM_10006detail8for_each13static_kernelINS2_12policy_hub_t12policy_500_tEmN6thrust24THRUST_300001_SM_1000_NS8cuda_cub20__uninitialized_fill7functorINS7_10device_ptrIcEEcEEEEvT0_T1_ --------------------------
	.section	.nv.constant0._ZN3cub18CUB_300001_SM_10006detail8for_each13static_kernelINS2_12policy_hub_t12policy_500_tEmN6thrust24THRUST_300001_SM_1000_NS8cuda_cub20__uninitialized_fill7functorINS7_10device_ptrIcEEcEEEEvT0_T1_,"a",@progbits
	.sectionflags	@""
	.align	4
.nv.constant0._ZN3cub18CUB_300001_SM_10006detail8for_each13static_kernelINS2_12policy_hub_t12policy_500_tEmN6thrust24THRUST_300001_SM_1000_NS8cuda_cub20__uninitialized_fill7functorINS7_10device_ptrIcEEcEEEEvT0_T1_:
	.zero		920


//--------------------- .nv.constant0._ZN3cub18CUB_300001_SM_10006detail11EmptyKernelIvEEvv --------------------------
	.section	.nv.constant0._ZN3cub18CUB_300001_SM_10006detail11EmptyKernelIvEEvv,"a",@progbits
	.sectionflags	@""
	.align	4
.nv.constant0._ZN3cub18CUB_300001_SM_10006detail11EmptyKernelIvEEvv:
	.zero		896


//--------------------- .nv.constant0._Z8setSpeedPcd --------------------------
	.section	.nv.constant0._Z8setSpeedPcd,"a",@progbits
	.sectionflags	@""
	.align	4
.nv.constant0._Z8setSpeedPcd:
	.zero		912


//--------------------- SYMBOLS --------------------------

	.type		.nv.reservedSmem.offset0,@object
	.size		.nv.reservedSmem.offset0,0x4
